	.target	sm_90a

	.elftype	@"ET_EXEC"


//--------------------- .note.nv.tkinfo           --------------------------
	.section	.note.nv.tkinfo,"",@"SHT_NOTE"
	.sectionflags	@"SHF_NOTE_NV_TKINFO"
	.tkinfo
        /*0018*/ 	.word	0x00000002
        /*0030*/ 	.string	""
        /*0030*/ 	.string	"ptxas"
        /*0030*/ 	.string	"Cuda compilation tools, release 13.0, V13.0.88"
        /*0030*/ 	.string	"Build cuda_13.0.r13.0/compiler.36424714_0"
        /*0030*/ 	.string	"-v  -suppress-debug-info  -lineinfo  -arch sm_90a "



//--------------------- .note.nv.cuinfo           --------------------------
	.section	.note.nv.cuinfo,"",@"SHT_NOTE"
	.sectionflags	@"SHF_NOTE_NV_CUINFO"
        /*0018*/ 	.short	0x0002
        /*001a*/ 	.short	0x005a
        /*001c*/ 	.short	0x0082
	.zero		2


//--------------------- .nv.info                  --------------------------
	.section	.nv.info,"",@"SHT_CUDA_INFO"
	.align	4


	//----- nvinfo : EIATTR_REGCOUNT
	.align		4
        /*0000*/ 	.byte	0x04, 0x2f
        /*0002*/ 	.short	(.L_1 - .L_0)
	.align		4
.L_0:
        /*0004*/ 	.word	index@(gluon_wgmma)
        /*0008*/ 	.word	0x0000005a


	//----- nvinfo : EIATTR_FRAME_SIZE
	.align		4
.L_1:
        /*000c*/ 	.byte	0x04, 0x11
        /*000e*/ 	.short	(.L_3 - .L_2)
	.align		4
.L_2:
        /*0010*/ 	.word	index@(gluon_wgmma)
        /*0014*/ 	.word	0x00000000


	//----- nvinfo : EIATTR_MIN_STACK_SIZE
	.align		4
.L_3:
        /*0018*/ 	.byte	0x04, 0x12
        /*001a*/ 	.short	(.L_5 - .L_4)
	.align		4
.L_4:
        /*001c*/ 	.word	index@(gluon_wgmma)
        /*0020*/ 	.word	0x00000000
.L_5:


//--------------------- .nv.compat                --------------------------
	.section	.nv.compat,"",@"SHT_CUDA_COMPAT_INFO"
	.align	4
        /*0000*/ 	.byte	0x02, 0x09, 0x01, 0x00, 0x02, 0x02, 0x04, 0x00, 0x02, 0x05, 0x05, 0x00, 0x03, 0x07, 0x01, 0x01
        /*0010*/ 	.byte	0x02, 0x03, 0x03, 0x00, 0x02, 0x06, 0x01, 0x00, 0x04, 0x0b, 0x08, 0x00, 0x00, 0x00, 0x00, 0x00
        /*0020*/ 	.byte	0x00, 0x00, 0x00, 0x00


//--------------------- .nv.info.gluon_wgmma      --------------------------
	.section	.nv.info.gluon_wgmma,"",@"SHT_CUDA_INFO"
	.sectionflags	@""
	.align	4


	//----- nvinfo : EIATTR_CUDA_API_VERSION
	.align		4
        /*0000*/ 	.byte	0x04, 0x37
        /*0002*/ 	.short	(.L_7 - .L_6)
.L_6:
        /*0004*/ 	.word	0x00000082


	//----- nvinfo : EIATTR_KPARAM_INFO
	.align		4
.L_7:
        /*0008*/ 	.byte	0x04, 0x17
        /*000a*/ 	.short	(.L_9 - .L_8)
.L_8:
        /*000c*/ 	.word	0x00000000
        /*0010*/ 	.short	0x000a
        /*0012*/ 	.short	0x0048
        /*0014*/ 	.byte	0x00, 0xf4, 0x21, 0x00


	//----- nvinfo : EIATTR_KPARAM_INFO
	.align		4
.L_9:
        /*0018*/ 	.byte	0x04, 0x17
        /*001a*/ 	.short	(.L_11 - .L_10)
.L_10:
        /*001c*/ 	.word	0x00000000
        /*0020*/ 	.short	0x0009
        /*0022*/ 	.short	0x0040
        /*0024*/ 	.byte	0x00, 0xf4, 0x21, 0x00


	//----- nvinfo : EIATTR_KPARAM_INFO
	.align		4
.L_11:
        /*0028*/ 	.byte	0x04, 0x17
        /*002a*/ 	.short	(.L_13 - .L_12)
.L_12:
        /*002c*/ 	.word	0x00000000
        /*0030*/ 	.short	0x0008
        /*0032*/ 	.short	0x0038
        /*0034*/ 	.byte	0x00, 0xf0, 0x21, 0x00


	//----- nvinfo : EIATTR_KPARAM_INFO
	.align		4
.L_13:
        /*0038*/ 	.byte	0x04, 0x17
        /*003a*/ 	.short	(.L_15 - .L_14)
.L_14:
        /*003c*/ 	.word	0x00000000
        /*0040*/ 	.short	0x0007
        /*0042*/ 	.short	0x0030
        /*0044*/ 	.byte	0x00, 0xf0, 0x21, 0x00


	//----- nvinfo : EIATTR_KPARAM_INFO
	.align		4
.L_15:
        /*0048*/ 	.byte	0x04, 0x17
        /*004a*/ 	.short	(.L_17 - .L_16)
.L_16:
        /*004c*/ 	.word	0x00000000
        /*0050*/ 	.short	0x0006
        /*0052*/ 	.short	0x0028
        /*0054*/ 	.byte	0x00, 0xf0, 0x21, 0x00


	//----- nvinfo : EIATTR_KPARAM_INFO
	.align		4
.L_17:
        /*0058*/ 	.byte	0x04, 0x17
        /*005a*/ 	.short	(.L_19 - .L_18)
.L_18:
        /*005c*/ 	.word	0x00000000
        /*0060*/ 	.short	0x0005
        /*0062*/ 	.short	0x0020
        /*0064*/ 	.byte	0x00, 0xf0, 0x11, 0x00


	//----- nvinfo : EIATTR_KPARAM_INFO
	.align		4
.L_19:
        /*0068*/ 	.byte	0x04, 0x17
        /*006a*/ 	.short	(.L_21 - .L_20)
.L_20:
        /*006c*/ 	.word	0x00000000
        /*0070*/ 	.short	0x0004
        /*0072*/ 	.short	0x001c
        /*0074*/ 	.byte	0x00, 0xf0, 0x11, 0x00


	//----- nvinfo : EIATTR_KPARAM_INFO
	.align		4
.L_21:
        /*0078*/ 	.byte	0x04, 0x17
        /*007a*/ 	.short	(.L_23 - .L_22)
.L_22:
        /*007c*/ 	.word	0x00000000
        /*0080*/ 	.short	0x0003
        /*0082*/ 	.short	0x0018
        /*0084*/ 	.byte	0x00, 0xf0, 0x11, 0x00


	//----- nvinfo : EIATTR_KPARAM_INFO
	.align		4
.L_23:
        /*0088*/ 	.byte	0x04, 0x17
        /*008a*/ 	.short	(.L_25 - .L_24)
.L_24:
        /*008c*/ 	.word	0x00000000
        /*0090*/ 	.short	0x0002
        /*0092*/ 	.short	0x0010
        /*0094*/ 	.byte	0x00, 0xf4, 0x21, 0x00


	//----- nvinfo : EIATTR_KPARAM_INFO
	.align		4
.L_25:
        /*0098*/ 	.byte	0x04, 0x17
        /*009a*/ 	.short	(.L_27 - .L_26)
.L_26:
        /*009c*/ 	.word	0x00000000
        /*00a0*/ 	.short	0x0001
        /*00a2*/ 	.short	0x0008
        /*00a4*/ 	.byte	0x00, 0xf4, 0x21, 0x00


	//----- nvinfo : EIATTR_KPARAM_INFO
	.align		4
.L_27:
        /*00a8*/ 	.byte	0x04, 0x17
        /*00aa*/ 	.short	(.L_29 - .L_28)
.L_28:
        /*00ac*/ 	.word	0x00000000
        /*00b0*/ 	.short	0x0000
        /*00b2*/ 	.short	0x0000
        /*00b4*/ 	.byte	0x00, 0xf4, 0x21, 0x00


	//----- nvinfo : EIATTR_SPARSE_MMA_MASK
	.align		4
.L_29:
        /*00b8*/ 	.byte	0x03, 0x50
        /*00ba*/ 	.short	0x0000


	//----- nvinfo : EIATTR_MAXREG_COUNT
	.align		4
        /*00bc*/ 	.byte	0x03, 0x1b
        /*00be*/ 	.short	0x00ff


	//----- nvinfo : EIATTR_NUM_BARRIERS
	.align		4
        /*00c0*/ 	.byte	0x02, 0x4c
        /*00c2*/ 	.byte	0x01
	.zero		1


	//----- nvinfo : EIATTR_MERCURY_ISA_VERSION
	.align		4
        /*00c4*/ 	.byte	0x03, 0x5f
        /*00c6*/ 	.short	0x0101


	//----- nvinfo : EIATTR_INT_WARP_WIDE_INSTR_OFFSETS
	.align		4
        /*00c8*/ 	.byte	0x04, 0x31
        /*00ca*/ 	.short	(.L_31 - .L_30)


	//   ....[0]....
.L_30:
        /*00cc*/ 	.word	0x00001440


	//   ....[1]....
        /*00d0*/ 	.word	0x00001460


	//   ....[2]....
        /*00d4*/ 	.word	0x00001510


	//   ....[3]....
        /*00d8*/ 	.word	0x000018a0


	//   ....[4]....
        /*00dc*/ 	.word	0x000018b0


	//   ....[5]....
        /*00e0*/ 	.word	0x00001920


	//   ....[6]....
        /*00e4*/ 	.word	0x00001930


	//   ....[7]....
        /*00e8*/ 	.word	0x00001db0


	//   ....[8]....
        /*00ec*/ 	.word	0x00001dd0


	//----- nvinfo : EIATTR_COOP_GROUP_MASK_REGIDS
	.align		4
.L_31:
        /*00f0*/ 	.byte	0x04, 0x29
        /*00f2*/ 	.short	(.L_33 - .L_32)


	//   ....[0]....
.L_32:
        /*00f4*/ 	.word	0xffffffff


	//   ....[1]....
        /*00f8*/ 	.word	0xffffffff


	//   ....[2]....
        /*00fc*/ 	.word	0xffffffff


	//----- nvinfo : EIATTR_COOP_GROUP_INSTR_OFFSETS
	.align		4
.L_33:
        /*0100*/ 	.byte	0x04, 0x28
        /*0102*/ 	.short	(.L_35 - .L_34)


	//   ....[0]....
.L_34:
        /*0104*/ 	.word	0x00000150


	//   ....[1]....
        /*0108*/ 	.word	0x00000700


	//   ....[2]....
        /*010c*/ 	.word	0x00000cf0


	//----- nvinfo : EIATTR_MBARRIER_INSTR_OFFSETS
	.align		4
.L_35:
        /*0110*/ 	.byte	0x04, 0x39
        /*0112*/ 	.short	(.L_37 - .L_36)


	//   ....[0]....
.L_36:
        /*0114*/ 	.word	0x00001590
        /*0118*/ 	.word	0x000000ff
        /*011c*/ 	.word	0x00006000
        /*0120*/ 	.short	0x0100
        /*0122*/ 	.byte	0x14
	.zero		1


	//   ....[1]....
        /*0124*/ 	.word	0x000015b0
        /*0128*/ 	.word	0x000000ff
        /*012c*/ 	.word	0x00006008
        /*0130*/ 	.short	0x0100
        /*0132*/ 	.byte	0x14
	.zero		1


	//   ....[2]....
        /*0134*/ 	.word	0x000019e0
        /*0138*/ 	.word	0x000000ff
        /*013c*/ 	.word	0x00006000
        /*0140*/ 	.short	0x010a
        /*0142*/ 	.byte	0x12
	.zero		1


	//   ....[3]....
        /*0144*/ 	.word	0x00001cc0
        /*0148*/ 	.word	0x000000ff
        /*014c*/ 	.word	0x00006000
        /*0150*/ 	.short	0x0108
        /*0152*/ 	.byte	0x14
	.zero		1


	//   ....[4]....
        /*0154*/ 	.word	0x00001e40
        /*0158*/ 	.word	0x000000ff
        /*015c*/ 	.word	0x00006008
        /*0160*/ 	.short	0x0108
        /*0162*/ 	.byte	0x14
	.zero		1


	//   ....[5]....
        /*0164*/ 	.word	0x000020a0
        /*0168*/ 	.word	0x000000ff
        /*016c*/ 	.word	0x00006000
        /*0170*/ 	.short	0x010a
        /*0172*/ 	.byte	0x12
	.zero		1


	//----- nvinfo : EIATTR_NUM_MBARRIERS
	.align		4
.L_37:
        /*0174*/ 	.byte	0x03, 0x38
        /*0176*/ 	.short	0x0002


	//----- nvinfo : EIATTR_EXIT_INSTR_OFFSETS
	.align		4
        /*0178*/ 	.byte	0x04, 0x1c
        /*017a*/ 	.short	(.L_39 - .L_38)


	//   ....[0]....
.L_38:
        /*017c*/ 	.word	0x00002090


	//----- nvinfo : EIATTR_REQNTID
	.align		4
.L_39:
        /*0180*/ 	.byte	0x04, 0x10
        /*0182*/ 	.short	(.L_41 - .L_40)
.L_40:
        /*0184*/ 	.word	0x00000080
        /*0188*/ 	.word	0x00000001
        /*018c*/ 	.word	0x00000001


	//----- nvinfo : EIATTR_CRS_STACK_SIZE
	.align		4
.L_41:
        /*0190*/ 	.byte	0x04, 0x1e
        /*0192*/ 	.short	(.L_43 - .L_42)
.L_42:
        /*0194*/ 	.word	0x00000000


	//----- nvinfo : EIATTR_CBANK_PARAM_SIZE
	.align		4
.L_43:
        /*0198*/ 	.byte	0x03, 0x19
        /*019a*/ 	.short	0x0050


	//----- nvinfo : EIATTR_PARAM_CBANK
	.align		4
        /*019c*/ 	.byte	0x04, 0x0a
        /*019e*/ 	.short	(.L_45 - .L_44)
	.align		4
.L_44:
        /*01a0*/ 	.word	index@(.nv.constant0.gluon_wgmma)
        /*01a4*/ 	.short	0x0210
        /*01a6*/ 	.short	0x0050


	//----- nvinfo : EIATTR_SW_WAR
	.align		4
.L_45:
        /*01a8*/ 	.byte	0x04, 0x36
        /*01aa*/ 	.short	(.L_47 - .L_46)
.L_46:
        /*01ac*/ 	.word	0x00000008
.L_47:


//--------------------- .nv.callgraph             --------------------------
	.section	.nv.callgraph,"",@"SHT_CUDA_CALLGRAPH"
	.align	4
	.sectionentsize	8
	.align		4
        /*0000*/ 	.word	0x00000000
	.align		4
        /*0004*/ 	.word	0xffffffff
	.align		4
        /*0008*/ 	.word	0x00000000
	.align		4
        /*000c*/ 	.word	0xfffffffe
	.align		4
        /*0010*/ 	.word	0x00000000
	.align		4
        /*0014*/ 	.word	0xfffffffd
	.align		4
        /*0018*/ 	.word	0x00000000
	.align		4
        /*001c*/ 	.word	0xfffffffc


//--------------------- .text.gluon_wgmma         --------------------------
	.section	.text.gluon_wgmma,"ax",@progbits
	.align	128
        .global         gluon_wgmma
        .type           gluon_wgmma,@function
        .size           gluon_wgmma,(.L_x_52 - gluon_wgmma)
        .other          gluon_wgmma,@"STO_CUDA_ENTRY STV_DEFAULT"
gluon_wgmma:
.text.gluon_wgmma:
[----:B------:R-:W-:Y:S01]  /*0000*/  LDC R1, c[0x0][0x28] ;  /* 0x00000a00ff017b82 */ /* 0x000fe20000000800 */
[----:B------:R-:W1:Y:S07]  /*0010*/  S2R R0, SR_TID.X ;  /* 0x0000000000007919 */ /* 0x000e6e0000002100 */
[----:B------:R-:W2:Y:S01]  /*0020*/  S2UR UR4, SR_CgaCtaId ;  /* 0x00000000000479c3 */ /* 0x000ea20000008800 */
[----:B------:R-:W-:Y:S01]  /*0030*/  UMOV UR20, 0x400 ;  /* 0x0000040000147882 */ /* 0x000fe20000000000 */
[----:B------:R-:W-:Y:S01]  /*0040*/  ULDC UR6, c[0x0][0xc] ;  /* 0x0000030000067ab9 */ /* 0x000fe20000000800 */
[----:B------:R-:W-:Y:S01]  /*0050*/  ULDC.64 UR26, c[0x0][0x250] ;  /* 0x00009400001a7ab9 */ /* 0x000fe20000000a00 */
[----:B------:R-:W-:Y:S04]  /*0060*/  BSSY B0, `(.L_x_0) ;  /* 0x000001f000007945 */ /* 0x000fe80003800000 */
[----:B------:R-:W3:Y:S08]  /*0070*/  LDC R3, c[0x0][0x228] ;  /* 0x00008a00ff037b82 */ /* 0x000ef00000000800 */
[----:B------:R-:W4:Y:S08]  /*0080*/  LDC R12, c[0x0][0x230] ;  /* 0x00008c00ff0c7b82 */ /* 0x000f300000000800 */
[----:B------:R-:W-:Y:S01]  /*0090*/  S2UR UR21, SR_CTAID.Y ;  /* 0x00000000001579c3 */ /* 0x000fe20000002600 */
[----:B--2---:R-:W-:-:S03]  /*00a0*/  ULEA UR20, UR4, UR20, 0x18 ;  /* 0x0000001404147291 */ /* 0x004fc6000f8ec03f */
[----:B------:R-:W-:Y:S01]  /*00b0*/  ULDC UR4, c[0x0][0x10] ;  /* 0x0000040000047ab9 */ /* 0x000fe20000000800 */
[----:B-1----:R-:W-:-:S03]  /*00c0*/  LOP3.LUT R2, R0, 0x7f, RZ, 0xc0, !PT ;  /* 0x0000007f00027812 */ /* 0x002fc600078ec0ff */
[----:B------:R-:W1:Y:S01]  /*00d0*/  S2UR UR5, SR_CTAID.Z ;  /* 0x00000000000579c3 */ /* 0x000e620000002700 */
[----:B---3--:R-:W-:Y:S01]  /*00e0*/  VIADD R3, R3, 0xffffffff ;  /* 0xffffffff03037836 */ /* 0x008fe20000000000 */
[C---:B------:R-:W-:Y:S02]  /*00f0*/  ISETP.GE.U32.AND P0, PT, R2.reuse, 0x20, PT ;  /* 0x000000200200780c */ /* 0x040fe40003f06070 */
[C---:B------:R-:W-:Y:S02]  /*0100*/  ISETP.NE.U32.AND P2, PT, R2.reuse, RZ, PT ;  /* 0x000000ff0200720c */ /* 0x040fe40003f45070 */
[----:B------:R-:W-:Y:S02]  /*0110*/  LEA R13, R2, UR20, 0x2 ;  /* 0x00000014020d7c11 */ /* 0x000fe4000f8e10ff */
[----:B------:R-:W2:Y:S01]  /*0120*/  S2UR UR28, SR_CTAID.X ;  /* 0x00000000001c79c3 */ /* 0x000ea20000002500 */
[----:B----4-:R-:W-:-:S06]  /*0130*/  VIADD R8, R12, 0xffffffff ;  /* 0xffffffff0c087836 */ /* 0x010fcc0000000000 */
[----:B------:R3:W-:Y:S01]  /*0140*/  @!P0 STS [R13], RZ ;  /* 0x000000ff0d008388 */ /* 0x0007e20000000800 */
[----:B------:R-:W-:-:S03]  /*0150*/  NOP ;  /* 0x0000000000007918 */ /* 0x000fc60000000000 */
[----:B------:R3:W-:Y:S01]  /*0160*/  @!P2 STS [UR20+0x24], R3 ;  /* 0x00002403ff00a988 */ /* 0x0007e20008000814 */
[----:B-1----:R-:W-:-:S03]  /*0170*/  UIMAD UR4, UR5, UR4, UR21 ;  /* 0x00000004050472a4 */ /* 0x002fc6000f8e0215 */
[----:B------:R3:W-:Y:S01]  /*0180*/  @!P2 STS [UR20+0x20], R8 ;  /* 0x00002008ff00a988 */ /* 0x0007e20008000814 */
[----:B--2---:R-:W-:-:S04]  /*0190*/  UIMAD UR4, UR4, UR6, UR28 ;  /* 0x00000006040472a4 */ /* 0x004fc8000f8e021c */
[----:B------:R-:W-:-:S03]  /*01a0*/  UIMAD UR5, UR4, 0x180, URZ ;  /* 0x00000180040578a4 */ /* 0x000fc6000f8e023f */
[----:B------:R-:W-:Y:S01]  /*01b0*/  UMOV UR4, URZ ;  /* 0x0000003f00047c82 */ /* 0x000fe20008000000 */
[----:B------:R-:W-:-:S04]  /*01c0*/  UIADD3 UR22, UP0, UR5, UR26, URZ ;  /* 0x0000001a05167290 */ /* 0x000fc8000ff1e03f */
[----:B------:R-:W-:Y:S01]  /*01d0*/  ULEA.HI.X.SX32 UR23, UR5, UR27, 0x1, UP0 ;  /* 0x0000001b05177291 */ /* 0x000fe200080f0e3f */
[----:B---3--:R-:W-:Y:S11]  /*01e0*/  @P2 BRA `(.L_x_1) ;  /* 0x0000000000182947 */ /* 0x008ff60003800000 */
[----:B------:R-:W1:Y:S01]  /*01f0*/  LDS R4, [UR20+0x8] ;  /* 0x00000814ff047984 */ /* 0x000e620008000800 */
[----:B------:R-:W2:Y:S01]  /*0200*/  LDC.64 R6, c[0x0][0x210] ;  /* 0x00008400ff067b82 */ /* 0x000ea20000000a00 */
[----:B------:R-:W-:Y:S02]  /*0210*/  IMAD.MOV.U32 R5, RZ, RZ, 0x70 ;  /* 0x00000070ff057424 */ /* 0x000fe400078e00ff */
[----:B--2---:R2:W-:Y:S03]  /*0220*/  STS.64 [UR20], R6 ;  /* 0x00000006ff007988 */ /* 0x0045e60008000a14 */
[----:B-1----:R-:W-:-:S05]  /*0230*/  LOP3.LUT R4, R4, 0x10, R5, 0xd8, !PT ;  /* 0x0000001004047812 */ /* 0x002fca00078ed805 */
[----:B------:R2:W-:Y:S02]  /*0240*/  STS [UR20+0x8], R4 ;  /* 0x00000804ff007988 */ /* 0x0005e40008000814 */
.L_x_1:
[----:B------:R-:W-:Y:S05]  /*0250*/  BSYNC B0 ;  /* 0x0000000000007941 */ /* 0x000fea0003800000 */
.L_x_0:
[----:B------:R-:W-:Y:S04]  /*0260*/  BSSY B0, `(.L_x_2) ;  /* 0x000000a000007945 */ /* 0x000fe80003800000 */
[----:B------:R-:W-:Y:S05]  /*0270*/  @P2 BRA `(.L_x_3) ;  /* 0x0000000000202947 */ /* 0x000fea0003800000 */
[----:B--2---:R-:W1:Y:S01]  /*0280*/  LDS R4, [UR20+0x34] ;  /* 0x00003414ff047984 */ /* 0x004e620008000800 */
[----:B------:R-:W-:Y:S02]  /*0290*/  IMAD.MOV.U32 R5, RZ, RZ, 0x1f000000 ;  /* 0x1f000000ff057424 */ /* 0x000fe400078e00ff */
[----:B------:R-:W-:Y:S01]  /*02a0*/  @!P2 IMAD.MOV.U32 R6, RZ, RZ, 0x3f ;  /* 0x0000003fff06a424 */ /* 0x000fe200078e00ff */
[----:B------:R-:W2:Y:S02]  /*02b0*/  @!P2 LDS R7, [UR20+0x38] ;  /* 0x00003814ff07a984 */ /* 0x000ea40008000800 */
[----:B-1----:R-:W-:Y:S02]  /*02c0*/  LOP3.LUT R4, R4, 0xff000000, R5, 0xb8, !PT ;  /* 0xff00000004047812 */ /* 0x002fe400078eb805 */
[----:B--2---:R-:W-:-:S03]  /*02d0*/  @!P2 LOP3.LUT R5, R7, 0xff, R6, 0xb8, !PT ;  /* 0x000000ff0705a812 */ /* 0x004fc600078eb806 */
[----:B------:R1:W-:Y:S04]  /*02e0*/  STS [UR20+0x34], R4 ;  /* 0x00003404ff007988 */ /* 0x0003e80008000814 */
[----:B------:R1:W-:Y:S02]  /*02f0*/  @!P2 STS [UR20+0x38], R5 ;  /* 0x00003805ff00a988 */ /* 0x0003e40008000814 */
.L_x_3:
[----:B------:R-:W-:Y:S05]  /*0300*/  BSYNC B0 ;  /* 0x0000000000007941 */ /* 0x000fea0003800000 */
.L_x_2:
[----:B------:R-:W-:Y:S04]  /*0310*/  BSSY B0, `(.L_x_4) ;  /* 0x000000e000007945 */ /* 0x000fe80003800000 */
[----:B------:R-:W-:Y:S05]  /*0320*/  @P2 BRA `(.L_x_5) ;  /* 0x0000000000302947 */ /* 0x000fea0003800000 */
[----:B-1----:R-:W1:Y:S01]  /*0330*/  LDS R5, [UR20+0x34] ;  /* 0x00003414ff057984 */ /* 0x002e620008000800 */
[----:B--2---:R-:W2:Y:S03]  /*0340*/  LDC.64 R6, c[0x0][0x238] ;  /* 0x00008e00ff067b82 */ /* 0x004ea60000000a00 */
[----:B------:R-:W3:Y:S01]  /*0350*/  LDS R4, [UR20+0x1c] ;  /* 0x00001c14ff047984 */ /* 0x000ee20008000800 */
[C---:B--2---:R-:W-:Y:S01]  /*0360*/  SHF.L.U64.HI R7, R6.reuse, 0x1, R7 ;  /* 0x0000000106077819 */ /* 0x044fe20000010207 */
[----:B------:R-:W-:-:S03]  /*0370*/  IMAD.SHL.U32 R6, R6, 0x2, RZ ;  /* 0x0000000206067824 */ /* 0x000fc600078e00ff */
[--C-:B------:R-:W-:Y:S02]  /*0380*/  SHF.R.U32.HI R9, RZ, 0x4, R7.reuse ;  /* 0x00000004ff097819 */ /* 0x100fe40000011607 */
[----:B------:R-:W-:-:S05]  /*0390*/  SHF.R.U64 R6, R6, 0x4, R7 ;  /* 0x0000000406067819 */ /* 0x000fca0000001207 */
[----:B------:R4:W-:Y:S01]  /*03a0*/  STS [UR20+0xc], R6 ;  /* 0x00000c06ff007988 */ /* 0x0009e20008000814 */
[----:B-1----:R-:W-:Y:S02]  /*03b0*/  LOP3.LUT R5, R5, 0x7, RZ, 0xb8, !PT ;  /* 0x0000000705057812 */ /* 0x002fe400078eb8ff */
[----:B---3--:R-:W-:-:S03]  /*03c0*/  LOP3.LUT R4, R4, 0xf, R9, 0xb8, !PT ;  /* 0x0000000f04047812 */ /* 0x008fc600078eb809 */
[----:B------:R4:W-:Y:S04]  /*03d0*/  STS [UR20+0x34], R5 ;  /* 0x00003405ff007988 */ /* 0x0009e80008000814 */
[----:B------:R4:W-:Y:S02]  /*03e0*/  STS [UR20+0x1c], R4 ;  /* 0x00001c04ff007988 */ /* 0x0009e40008000814 */
.L_x_5:
[----:B------:R-:W-:Y:S05]  /*03f0*/  BSYNC B0 ;  /* 0x0000000000007941 */ /* 0x000fea0003800000 */
.L_x_4:
[----:B------:R-:W-:Y:S04]  /*0400*/  BSSY B1, `(.L_x_6) ;  /* 0x000001a000017945 */ /* 0x000fe80003800000 */
[----:B------:R-:W-:Y:S04]  /*0410*/  BSSY B0, `(.L_x_7) ;  /* 0x0000015000007945 */ /* 0x000fe80003800000 */
[----:B------:R-:W-:Y:S05]  /*0420*/  @P2 BRA `(.L_x_8) ;  /* 0x0000000000202947 */ /* 0x000fea0003800000 */
[----:B-12-4-:R-:W1:Y:S02]  /*0430*/  LDS R4, [UR20+0x34] ;  /* 0x00003414ff047984 */ /* 0x016e640008000800 */
[----:B-1----:R-:W-:-:S05]  /*0440*/  LOP3.LUT R4, R4, 0x38, RZ, 0xb8, !PT ;  /* 0x0000003804047812 */ /* 0x002fca00078eb8ff */
[----:B------:R1:W-:Y:S01]  /*0450*/  STS [UR20+0x34], R4 ;  /* 0x00003404ff007988 */ /* 0x0003e20008000814 */
[----:B------:R-:W-:Y:S05]  /*0460*/  @P2 BRA `(.L_x_9) ;  /* 0x0000000000202947 */ /* 0x000fea0003800000 */
[----:B-1----:R-:W1:Y:S01]  /*0470*/  LDS R4, [UR20+0x8] ;  /* 0x00000814ff047984 */ /* 0x002e620008000800 */
[----:B------:R-:W-:-:S05]  /*0480*/  IMAD.MOV.U32 R5, RZ, RZ, 0x780 ;  /* 0x00000780ff057424 */ /* 0x000fca00078e00ff */
[----:B-1----:R-:W-:-:S05]  /*0490*/  LOP3.LUT R4, R4, 0x300, R5, 0xd8, !PT ;  /* 0x0000030004047812 */ /* 0x002fca00078ed805 */
[----:B------:R3:W-:Y:S02]  /*04a0*/  STS [UR20+0x8], R4 ;  /* 0x00000804ff007988 */ /* 0x0007e40008000814 */
.L_x_8:
[----:B------:R-:W-:Y:S05]  /*04b0*/  @P2 BRA `(.L_x_10) ;  /* 0x0000000000282947 */ /* 0x000fea0003800000 */
[----:B-1234-:R-:W1:Y:S02]  /*04c0*/  LDS R4, [UR20+0x8] ;  /* 0x00000814ff047984 */ /* 0x01ee640008000800 */
[----:B-1----:R-:W-:-:S05]  /*04d0*/  LOP3.LUT R4, R4, 0x1800, RZ, 0xb8, !PT ;  /* 0x0000180004047812 */ /* 0x002fca00078eb8ff */
[----:B------:R2:W-:Y:S02]  /*04e0*/  STS [UR20+0x8], R4 ;  /* 0x00000804ff007988 */ /* 0x0005e40008000814 */
.L_x_9:
[----:B------:R-:W-:Y:S05]  /*04f0*/  @P2 BREAK B0 ;  /* 0x0000000000002942 */ /* 0x000fea0003800000 */
[----:B------:R-:W-:Y:S05]  /*0500*/  @P2 BRA `(.L_x_11) ;  /* 0x0000000000242947 */ /* 0x000fea0003800000 */
[----:B------:R-:W3:Y:S01]  /*0510*/  LDS R5, [UR20+0x8] ;  /* 0x00000814ff057984 */ /* 0x000ee20008000800 */
[----:B-12---:R-:W-:-:S05]  /*0520*/  IMAD.MOV.U32 R4, RZ, RZ, 0x6000 ;  /* 0x00006000ff047424 */ /* 0x006fca00078e00ff */
[----:B---3--:R-:W-:-:S04]  /*0530*/  LOP3.LUT R4, R5, 0x4000, R4, 0xd8, !PT ;  /* 0x0000400005047812 */ /* 0x008fc800078ed804 */
[----:B------:R-:W-:-:S05]  /*0540*/  LOP3.LUT R4, R4, 0x400000, RZ, 0xb8, !PT ;  /* 0x0040000004047812 */ /* 0x000fca00078eb8ff */
[----:B------:R5:W-:Y:S02]  /*0550*/  STS [UR20+0x8], R4 ;  /* 0x00000804ff007988 */ /* 0x000be40008000814 */
.L_x_10:
[----:B------:R-:W-:Y:S05]  /*0560*/  BSYNC B0 ;  /* 0x0000000000007941 */ /* 0x000fea0003800000 */
.L_x_7:
[----:B-12345:R-:W1:Y:S02]  /*0570*/  @!P2 LDS R4, [UR20+0x8] ;  /* 0x00000814ff04a984 */ /* 0x03ee640008000800 */
[----:B-1----:R-:W-:-:S05]  /*0580*/  @!P2 LOP3.LUT R4, R4, 0x8000, RZ, 0xb8, !PT ;  /* 0x000080000404a812 */ /* 0x002fca00078eb8ff */
[----:B------:R3:W-:Y:S02]  /*0590*/  @!P2 STS [UR20+0x8], R4 ;  /* 0x00000804ff00a988 */ /* 0x0007e40008000814 */
.L_x_11:
[----:B------:R-:W-:Y:S05]  /*05a0*/  BSYNC B1 ;  /* 0x0000000000017941 */ /* 0x000fea0003800000 */
.L_x_6:
[----:B------:R-:W-:Y:S05]  /*05b0*/  WARPSYNC.ALL ;  /* 0x0000000000007948 */ /* 0x000fea0003800000 */
[----:B------:R-:W-:Y:S05]  /*05c0*/  @P0 BRA `(.L_x_12) ;  /* 0x0000000000280947 */ /* 0x000fea0003800000 */
[----:B-123--:R-:W1:Y:S01]  /*05d0*/  S2R R4, SR_LANEID ;  /* 0x0000000000047919 */ /* 0x00ee620000000000 */
[----:B------:R-:W-:Y:S05]  /*05e0*/  WARPSYNC.ALL ;  /* 0x0000000000007948 */ /* 0x000fea0003800000 */
[----:B-1----:R-:W-:-:S05]  /*05f0*/  IMAD.SHL.U32 R6, R4, 0x4, RZ ;  /* 0x0000000404067824 */ /* 0x002fca00078e00ff */
[----:B------:R-:W1:Y:S01]  /*0600*/  LDS R7, [R6+UR20] ;  /* 0x0000001406077984 */ /* 0x000e620008000800 */
[----:B------:R-:W-:-:S05]  /*0610*/  IADD3 R4, P1, R6, UR22, RZ ;  /* 0x0000001606047c10 */ /* 0x000fca000ff3e0ff */
[----:B------:R-:W-:-:S05]  /*0620*/  IMAD.X R5, RZ, RZ, UR23, P1 ;  /* 0x00000017ff057e24 */ /* 0x000fca00088e06ff */
[----:B-1----:R4:W5:Y:S01]  /*0630*/  ATOMG.E.EXCH.STRONG.GPU PT, RZ, [R4], R7 ;  /* 0x0000000704ff73a8 */ /* 0x00296200041ee100 */
[----:B------:R-:W-:-:S04]  /*0640*/  DEPBAR {5,4,3,2,1,0} ;  /* 0x0000003f0000791a */ /* 0x000fc80000000000 */
[----:B------:R4:W-:Y:S01]  /*0650*/  UTMACCTL.IV [UR22] ;  /* 0x00000000160079b9 */ /* 0x0009e20008000000 */
[----:B------:R-:W-:Y:S01]  /*0660*/  NOP ;  /* 0x0000000000007918 */ /* 0x000fe20000000000 */
.L_x_12:
[----:B------:R-:W-:Y:S05]  /*0670*/  @P0 BRA `(.L_x_13) ;  /* 0x00000000000c0947 */ /* 0x000fea0003800000 */
[----:B------:R0:W-:Y:S01]  /*0680*/  UTMACMDFLUSH ;  /* 0x00000000000079b7 */ /* 0x0001e20000000000 */
[----:B------:R-:W-:Y:S05]  /*0690*/  @P0 BRA `(.L_x_13) ;  /* 0x0000000000040947 */ /* 0x000fea0003800000 */
[----:B------:R-:W-:-:S04]  /*06a0*/  DEPBAR.LE SB0, 0x0 ;  /* 0x000080000000791a */ /* 0x000fc80000000000 */
.L_x_13:
[----:B------:R-:W-:Y:S05]  /*06b0*/  WARPSYNC.ALL ;  /* 0x0000000000007948 */ /* 0x000fea0003800000 */
[----:B-----5:R-:W-:Y:S06]  /*06c0*/  BAR.SYNC.DEFER_BLOCKING 0x0 ;  /* 0x0000000000007b1d */ /* 0x020fec0000010000 */
[----:B------:R-:W-:Y:S02]  /*06d0*/  BSSY B1, `(.L_x_14) ;  /* 0x000000b000017945 */ /* 0x000fe40003800000 */
[----:B------:R-:W-:Y:S06]  /*06e0*/  BAR.SYNC.DEFER_BLOCKING 0x0 ;  /* 0x0000000000007b1d */ /* 0x000fec0000010000 */
[----:B------:R5:W-:Y:S01]  /*06f0*/  @!P0 STS [R13], RZ ;  /* 0x000000ff0d008388 */ /* 0x000be20000000800 */
[----:B------:R-:W-:Y:S01]  /*0700*/  NOP ;  /* 0x0000000000007918 */ /* 0x000fe20000000000 */
[----:B------:R-:W-:Y:S05]  /*0710*/  @P2 BRA `(.L_x_15) ;  /* 0x0000000000182947 */ /* 0x000fea0003800000 */
[----:B-1234-:R-:W1:Y:S01]  /*0720*/  LDS R4, [UR20+0x8] ;  /* 0x00000814ff047984 */ /* 0x01ee620008000800 */
[----:B------:R-:W2:Y:S01]  /*0730*/  LDC.64 R6, c[0x0][0x218] ;  /* 0x00008600ff067b82 */ /* 0x000ea20000000a00 */
[----:B------:R-:W-:Y:S02]  /*0740*/  IMAD.MOV.U32 R5, RZ, RZ, 0x70 ;  /* 0x00000070ff057424 */ /* 0x000fe400078e00ff */
[----:B--2---:R2:W-:Y:S03]  /*0750*/  STS.64 [UR20], R6 ;  /* 0x00000006ff007988 */ /* 0x0045e60008000a14 */
[----:B-1----:R-:W-:-:S05]  /*0760*/  LOP3.LUT R4, R4, 0x10, R5, 0xd8, !PT ;  /* 0x0000001004047812 */ /* 0x002fca00078ed805 */
[----:B------:R2:W-:Y:S02]  /*0770*/  STS [UR20+0x8], R4 ;  /* 0x00000804ff007988 */ /* 0x0005e40008000814 */
.L_x_15:
[----:B----4-:R-:W-:Y:S05]  /*0780*/  BSYNC B1 ;  /* 0x0000000000017941 */ /* 0x010fea0003800000 */
.L_x_14:
[----:B------:R-:W-:Y:S04]  /*0790*/  BSSY B2, `(.L_x_16) ;  /* 0x000000f000027945 */ /* 0x000fe80003800000 */
[----:B------:R-:W-:Y:S04]  /*07a0*/  BSSY B1, `(.L_x_17) ;  /* 0x000000c000017945 */ /* 0x000fe80003800000 */
[----:B------:R-:W-:Y:S05]  /*07b0*/  @P2 BRA `(.L_x_18) ;  /* 0x0000000000282947 */ /* 0x000fea0003800000 */
[----:B-123--:R-:W1:Y:S01]  /*07c0*/  LDS R4, [UR20+0x34] ;  /* 0x00003414ff047984 */ /* 0x00ee620008000800 */
[----:B------:R-:W-:Y:S01]  /*07d0*/  IMAD.MOV.U32 R5, RZ, RZ, 0x1f000000 ;  /* 0x1f000000ff057424 */ /* 0x000fe200078e00ff */
[----:B------:R-:W-:Y:S05]  /*07e0*/  @P2 BREAK B1 ;  /* 0x0000000000012942 */ /* 0x000fea0003800000 */
[----:B-1----:R-:W-:-:S05]  /*07f0*/  LOP3.LUT R4, R4, 0xff000000, R5, 0xb8, !PT ;  /* 0xff00000004047812 */ /* 0x002fca00078eb805 */
[----:B------:R1:W-:Y:S01]  /*0800*/  STS [UR20+0x34], R4 ;  /* 0x00003404ff007988 */ /* 0x0003e20008000814 */
[----:B------:R-:W-:Y:S05]  /*0810*/  @P2 BRA `(.L_x_19) ;  /* 0x0000000000182947 */ /* 0x000fea0003800000 */
[----:B------:R-:W2:Y:S01]  /*0820*/  LDS R5, [UR20+0x38] ;  /* 0x00003814ff057984 */ /* 0x000ea20008000800 */
[----:B-1----:R-:W-:-:S05]  /*0830*/  IMAD.MOV.U32 R4, RZ, RZ, 0x7f ;  /* 0x0000007fff047424 */ /* 0x002fca00078e00ff */
[----:B--2---:R-:W-:-:S05]  /*0840*/  LOP3.LUT R4, R5, 0xff, R4, 0xb8, !PT ;  /* 0x000000ff05047812 */ /* 0x004fca00078eb804 */
[----:B------:R4:W-:Y:S02]  /*0850*/  STS [UR20+0x38], R4 ;  /* 0x00003804ff007988 */ /* 0x0009e40008000814 */
.L_x_18:
[----:B------:R-:W-:Y:S05]  /*0860*/  BSYNC B1 ;  /* 0x0000000000017941 */ /* 0x000fea0003800000 */
.L_x_17:
[----:B------:R1:W-:Y:S02]  /*0870*/  @!P2 STS [UR20+0x20], R8 ;  /* 0x00002008ff00a988 */ /* 0x0003e40008000814 */
.L_x_19:
[----:B------:R-:W-:Y:S05]  /*0880*/  BSYNC B2 ;  /* 0x0000000000027941 */ /* 0x000fea0003800000 */
.L_x_16:
[----:B------:R-:W-:Y:S05]  /*0890*/  WARPSYNC.ALL ;  /* 0x0000000000007948 */ /* 0x000fea0003800000 */
[----:B--2---:R-:W2:Y:S01]  /*08a0*/  LDC R6, c[0x0][0x22c] ;  /* 0x00008b00ff067b82 */ /* 0x004ea20000000800 */
[----:B------:R-:W-:Y:S01]  /*08b0*/  BSSY B2, `(.L_x_20) ;  /* 0x0000010000027945 */ /* 0x000fe20003800000 */
[----:B--2---:R-:W-:-:S05]  /*08c0*/  VIADD R6, R6, 0xffffffff ;  /* 0xffffffff06067836 */ /* 0x004fca0000000000 */
[----:B------:R2:W-:Y:S01]  /*08d0*/  @!P2 STS [UR20+0x24], R6 ;  /* 0x00002406ff00a988 */ /* 0x0005e20008000814 */
[----:B------:R-:W-:Y:S05]  /*08e0*/  @P2 BRA `(.L_x_21) ;  /* 0x0000000000302947 */ /* 0x000fea0003800000 */
[----:B------:R-:W2:Y:S01]  /*08f0*/  LDS R5, [UR20+0x34] ;  /* 0x00003414ff057984 */ /* 0x000ea20008000800 */
[----:B------:R-:W2:Y:S03]  /*0900*/  LDC.64 R10, c[0x0][0x240] ;  /* 0x00009000ff0a7b82 */ /* 0x000ea60000000a00 */
[----:B-1-34-:R-:W1:Y:S01]  /*0910*/  LDS R4, [UR20+0x1c] ;  /* 0x00001c14ff047984 */ /* 0x01ae620008000800 */
[C---:B--2---:R-:W-:Y:S01]  /*0920*/  SHF.L.U64.HI R8, R10.reuse, 0x1, R11 ;  /* 0x000000010a087819 */ /* 0x044fe2000001020b */
[----:B------:R-:W-:-:S03]  /*0930*/  IMAD.SHL.U32 R7, R10, 0x2, RZ ;  /* 0x000000020a077824 */ /* 0x000fc600078e00ff */
[--C-:B------:R-:W-:Y:S02]  /*0940*/  SHF.R.U32.HI R9, RZ, 0x4, R8.reuse ;  /* 0x00000004ff097819 */ /* 0x100fe40000011608 */
[----:B------:R-:W-:-:S05]  /*0950*/  SHF.R.U64 R7, R7, 0x4, R8 ;  /* 0x0000000407077819 */ /* 0x000fca0000001208 */
[----:B------:R2:W-:Y:S01]  /*0960*/  STS [UR20+0xc], R7 ;  /* 0x00000c07ff007988 */ /* 0x0005e20008000814 */
[----:B------:R-:W-:Y:S02]  /*0970*/  LOP3.LUT R5, R5, 0x7, RZ, 0xb8, !PT ;  /* 0x0000000705057812 */ /* 0x000fe400078eb8ff */
[----:B-1----:R-:W-:-:S03]  /*0980*/  LOP3.LUT R4, R4, 0xf, R9, 0xb8, !PT ;  /* 0x0000000f04047812 */ /* 0x002fc600078eb809 */
[----:B------:R2:W-:Y:S04]  /*0990*/  STS [UR20+0x34], R5 ;  /* 0x00003405ff007988 */ /* 0x0005e80008000814 */
[----:B------:R2:W-:Y:S02]  /*09a0*/  STS [UR20+0x1c], R4 ;  /* 0x00001c04ff007988 */ /* 0x0005e40008000814 */
.L_x_21:
[----:B------:R-:W-:Y:S05]  /*09b0*/  BSYNC B2 ;  /* 0x0000000000027941 */ /* 0x000fea0003800000 */
.L_x_20:
[----:B------:R-:W-:Y:S04]  /*09c0*/  BSSY B3, `(.L_x_22) ;  /* 0x000001a000037945 */ /* 0x000fe80003800000 */
[----:B------:R-:W-:Y:S04]  /*09d0*/  BSSY B2, `(.L_x_23) ;  /* 0x0000015000027945 */ /* 0x000fe80003800000 */
[----:B------:R-:W-:Y:S05]  /*09e0*/  @P2 BRA `(.L_x_24) ;  /* 0x0000000000202947 */ /* 0x000fea0003800000 */
[----:B-1234-:R-:W1:Y:S02]  /*09f0*/  LDS R4, [UR20+0x34] ;  /* 0x00003414ff047984 */ /* 0x01ee640008000800 */
[----:B-1----:R-:W-:-:S05]  /*0a00*/  LOP3.LUT R4, R4, 0x38, RZ, 0xb8, !PT ;  /* 0x0000003804047812 */ /* 0x002fca00078eb8ff */
[----:B------:R1:W-:Y:S01]  /*0a10*/  STS [UR20+0x34], R4 ;  /* 0x00003404ff007988 */ /* 0x0003e20008000814 */
[----:B------:R-:W-:Y:S05]  /*0a20*/  @P2 BRA `(.L_x_25) ;  /* 0x0000000000202947 */ /* 0x000fea0003800000 */
[----:B-1----:R-:W1:Y:S01]  /*0a30*/  LDS R4, [UR20+0x8] ;  /* 0x00000814ff047984 */ /* 0x002e620008000800 */
[----:B------:R-:W-:-:S05]  /*0a40*/  IMAD.MOV.U32 R5, RZ, RZ, 0x780 ;  /* 0x00000780ff057424 */ /* 0x000fca00078e00ff */
[----:B-1----:R-:W-:-:S05]  /*0a50*/  LOP3.LUT R4, R4, 0x300, R5, 0xd8, !PT ;  /* 0x0000030004047812 */ /* 0x002fca00078ed805 */
[----:B------:R1:W-:Y:S02]  /*0a60*/  STS [UR20+0x8], R4 ;  /* 0x00000804ff007988 */ /* 0x0003e40008000814 */
.L_x_24:
[----:B------:R-:W-:Y:S05]  /*0a70*/  @P2 BRA `(.L_x_26) ;  /* 0x0000000000282947 */ /* 0x000fea0003800000 */
[----:B-1234-:R-:W1:Y:S02]  /*0a80*/  LDS R4, [UR20+0x8] ;  /* 0x00000814ff047984 */ /* 0x01ee640008000800 */
[----:B-1----:R-:W-:-:S05]  /*0a90*/  LOP3.LUT R4, R4, 0x1800, RZ, 0xb8, !PT ;  /* 0x0000180004047812 */ /* 0x002fca00078eb8ff */
[----:B------:R2:W-:Y:S02]  /*0aa0*/  STS [UR20+0x8], R4 ;  /* 0x00000804ff007988 */ /* 0x0005e40008000814 */
.L_x_25:
[----:B------:R-:W-:Y:S05]  /*0ab0*/  @P2 BREAK B2 ;  /* 0x0000000000022942 */ /* 0x000fea0003800000 */
[----:B------:R-:W-:Y:S05]  /*0ac0*/  @P2 BRA `(.L_x_27) ;  /* 0x0000000000242947 */ /* 0x000fea0003800000 */
[----:B-12---:R-:W1:Y:S01]  /*0ad0*/  LDS R4, [UR20+0x8] ;  /* 0x00000814ff047984 */ /* 0x006e620008000800 */
[----:B------:R-:W-:-:S05]  /*0ae0*/  IMAD.MOV.U32 R5, RZ, RZ, 0x6000 ;  /* 0x00006000ff057424 */ /* 0x000fca00078e00ff */
[----:B-1----:R-:W-:-:S04]  /*0af0*/  LOP3.LUT R4, R4, 0x4000, R5, 0xd8, !PT ;  /* 0x0000400004047812 */ /* 0x002fc800078ed805 */
[----:B------:R-:W-:-:S05]  /*0b00*/  LOP3.LUT R4, R4, 0x400000, RZ, 0xb8, !PT ;  /* 0x0040000004047812 */ /* 0x000fca00078eb8ff */
[----:B------:R1:W-:Y:S02]  /*0b10*/  STS [UR20+0x8], R4 ;  /* 0x00000804ff007988 */ /* 0x0003e40008000814 */
.L_x_26:
[----:B------:R-:W-:Y:S05]  /*0b20*/  BSYNC B2 ;  /* 0x0000000000027941 */ /* 0x000fea0003800000 */
.L_x_23:
[----:B-1234-:R-:W1:Y:S02]  /*0b30*/  @!P2 LDS R4, [UR20+0x8] ;  /* 0x00000814ff04a984 */ /* 0x01ee640008000800 */
[----:B-1----:R-:W-:-:S05]  /*0b40*/  @!P2 LOP3.LUT R4, R4, 0x8000, RZ, 0xb8, !PT ;  /* 0x000080000404a812 */ /* 0x002fca00078eb8ff */
[----:B------:R3:W-:Y:S02]  /*0b50*/  @!P2 STS [UR20+0x8], R4 ;  /* 0x00000804ff00a988 */ /* 0x0007e40008000814 */
.L_x_27:
[----:B------:R-:W-:Y:S05]  /*0b60*/  BSYNC B3 ;  /* 0x0000000000037941 */ /* 0x000fea0003800000 */
.L_x_22:
[----:B------:R-:W-:Y:S05]  /*0b70*/  WARPSYNC.ALL ;  /* 0x0000000000007948 */ /* 0x000fea0003800000 */
[----:B------:R-:W-:-:S04]  /*0b80*/  UIADD3 UR25, UR5, 0x80, URZ ;  /* 0x0000008005197890 */ /* 0x000fc8000fffe03f */
[----:B------:R-:W-:-:S04]  /*0b90*/  UIADD3 UR24, UP0, UR25, UR26, URZ ;  /* 0x0000001a19187290 */ /* 0x000fc8000ff1e03f */
[----:B------:R-:W-:Y:S01]  /*0ba0*/  ULEA.HI.X.SX32 UR25, UR25, UR27, 0x1, UP0 ;  /* 0x0000001b19197291 */ /* 0x000fe200080f0e3f */
[----:B------:R-:W-:Y:S11]  /*0bb0*/  @P0 BRA `(.L_x_28) ;  /* 0x0000000000280947 */ /* 0x000ff60003800000 */
[----:B-123--:R-:W1:Y:S01]  /*0bc0*/  S2R R4, SR_LANEID ;  /* 0x0000000000047919 */ /* 0x00ee620000000000 */
[----:B------:R-:W-:Y:S05]  /*0bd0*/  WARPSYNC.ALL ;  /* 0x0000000000007948 */ /* 0x000fea0003800000 */
[----:B-1----:R-:W-:-:S05]  /*0be0*/  IMAD.SHL.U32 R8, R4, 0x4, RZ ;  /* 0x0000000404087824 */ /* 0x002fca00078e00ff */
[----:B------:R-:W1:Y:S01]  /*0bf0*/  LDS R7, [R8+UR20] ;  /* 0x0000001408077984 */ /* 0x000e620008000800 */
[----:B------:R-:W-:-:S05]  /*0c00*/  IADD3 R4, P1, R8, UR24, RZ ;  /* 0x0000001808047c10 */ /* 0x000fca000ff3e0ff */
[----:B------:R-:W-:-:S05]  /*0c10*/  IMAD.X R5, RZ, RZ, UR25, P1 ;  /* 0x00000019ff057e24 */ /* 0x000fca00088e06ff */
[----:B-1----:R4:W2:Y:S01]  /*0c20*/  ATOMG.E.EXCH.STRONG.GPU PT, RZ, [R4], R7 ;  /* 0x0000000704ff73a8 */ /* 0x0028a200041ee100 */
[----:B------:R-:W-:-:S04]  /*0c30*/  DEPBAR {5,4,3,2,1,0} ;  /* 0x0000003f0000791a */ /* 0x000fc80000000000 */
[----:B------:R4:W-:Y:S01]  /*0c40*/  UTMACCTL.IV [UR24] ;  /* 0x00000000180079b9 */ /* 0x0009e20008000000 */
[----:B------:R-:W-:Y:S01]  /*0c50*/  NOP ;  /* 0x0000000000007918 */ /* 0x000fe20000000000 */
.L_x_28:
[----:B------:R-:W-:Y:S05]  /*0c60*/  @P0 BRA `(.L_x_29) ;  /* 0x00000000000c0947 */ /* 0x000fea0003800000 */
[----:B------:R0:W-:Y:S01]  /*0c70*/  UTMACMDFLUSH ;  /* 0x00000000000079b7 */ /* 0x0001e20000000000 */
[----:B------:R-:W-:Y:S05]  /*0c80*/  @P0 BRA `(.L_x_29) ;  /* 0x0000000000040947 */ /* 0x000fea0003800000 */
[----:B------:R-:W-:-:S04]  /*0c90*/  DEPBAR.LE SB0, 0x0 ;  /* 0x000080000000791a */ /* 0x000fc80000000000 */
.L_x_29:
[----:B------:R-:W-:Y:S05]  /*0ca0*/  WARPSYNC.ALL ;  /* 0x0000000000007948 */ /* 0x000fea0003800000 */
[----:B--2---:R-:W-:Y:S06]  /*0cb0*/  BAR.SYNC.DEFER_BLOCKING 0x0 ;  /* 0x0000000000007b1d */ /* 0x004fec0000010000 */
[----:B------:R-:W-:Y:S02]  /*0cc0*/  BSSY B3, `(.L_x_30) ;  /* 0x000000b000037945 */ /* 0x000fe40003800000 */
[----:B------:R-:W-:Y:S06]  /*0cd0*/  BAR.SYNC.DEFER_BLOCKING 0x0 ;  /* 0x0000000000007b1d */ /* 0x000fec0000010000 */
[----:B------:R2:W-:Y:S01]  /*0ce0*/  @!P0 STS [R13], RZ ;  /* 0x000000ff0d008388 */ /* 0x0005e20000000800 */
[----:B------:R-:W-:Y:S01]  /*0cf0*/  NOP ;  /* 0x0000000000007918 */ /* 0x000fe20000000000 */
[----:B------:R-:W-:Y:S05]  /*0d00*/  @P2 BRA `(.L_x_31) ;  /* 0x0000000000182947 */ /* 0x000fea0003800000 */
[----:B-1-34-:R-:W1:Y:S01]  /*0d10*/  LDS R4, [UR20+0x8] ;  /* 0x00000814ff047984 */ /* 0x01ae620008000800 */
[----:B------:R-:W3:Y:S01]  /*0d20*/  LDC.64 R8, c[0x0][0x220] ;  /* 0x00008800ff087b82 */ /* 0x000ee20000000a00 */
[----:B------:R-:W-:Y:S02]  /*0d30*/  IMAD.MOV.U32 R5, RZ, RZ, 0x70 ;  /* 0x00000070ff057424 */ /* 0x000fe400078e00ff */
[----:B---3--:R3:W-:Y:S03]  /*0d40*/  STS.64 [UR20], R8 ;  /* 0x00000008ff007988 */ /* 0x0087e60008000a14 */
[----:B-1----:R-:W-:-:S05]  /*0d50*/  LOP3.LUT R4, R4, 0x10, R5, 0xd8, !PT ;  /* 0x0000001004047812 */ /* 0x002fca00078ed805 */
[----:B------:R3:W-:Y:S02]  /*0d60*/  STS [UR20+0x8], R4 ;  /* 0x00000804ff007988 */ /* 0x0007e40008000814 */
.L_x_31:
[----:B----4-:R-:W-:Y:S05]  /*0d70*/  BSYNC B3 ;  /* 0x0000000000037941 */ /* 0x010fea0003800000 */
.L_x_30:
[----:B------:R-:W-:Y:S04]  /*0d80*/  BSSY B4, `(.L_x_32) ;  /* 0x0000011000047945 */ /* 0x000fe80003800000 */
[----:B------:R-:W-:Y:S04]  /*0d90*/  BSSY B3, `(.L_x_33) ;  /* 0x000000e000037945 */ /* 0x000fe80003800000 */
[----:B------:R-:W-:Y:S05]  /*0da0*/  @P2 BRA `(.L_x_34) ;  /* 0x0000000000242947 */ /* 0x000fea0003800000 */
[----:B-1-3--:R-:W1:Y:S01]  /*0db0*/  LDS R4, [UR20+0x34] ;  /* 0x00003414ff047984 */ /* 0x00ae620008000800 */
[----:B------:R-:W-:-:S05]  /*0dc0*/  IMAD.MOV.U32 R5, RZ, RZ, 0x3f000000 ;  /* 0x3f000000ff057424 */ /* 0x000fca00078e00ff */
[----:B-1----:R-:W-:-:S05]  /*0dd0*/  LOP3.LUT R4, R4, 0xff000000, R5, 0xb8, !PT ;  /* 0xff00000004047812 */ /* 0x002fca00078eb805 */
[----:B------:R1:W-:Y:S01]  /*0de0*/  STS [UR20+0x34], R4 ;  /* 0x00003404ff007988 */ /* 0x0003e20008000814 */
[----:B------:R-:W-:Y:S05]  /*0df0*/  @P2 BRA `(.L_x_35) ;  /* 0x00000000001c2947 */ /* 0x000fea0003800000 */
[----:B-1----:R-:W1:Y:S01]  /*0e00*/  LDS R4, [UR20+0x38] ;  /* 0x00003814ff047984 */ /* 0x002e620008000800 */
[----:B------:R-:W-:-:S05]  /*0e10*/  IMAD.MOV.U32 R5, RZ, RZ, 0x3f ;  /* 0x0000003fff057424 */ /* 0x000fca00078e00ff */
[----:B-1----:R-:W-:-:S05]  /*0e20*/  LOP3.LUT R4, R4, 0xff, R5, 0xb8, !PT ;  /* 0x000000ff04047812 */ /* 0x002fca00078eb805 */
[----:B------:R4:W-:Y:S02]  /*0e30*/  STS [UR20+0x38], R4 ;  /* 0x00003804ff007988 */ /* 0x0009e40008000814 */
.L_x_34:
[----:B------:R-:W-:Y:S05]  /*0e40*/  @P2 BREAK B3 ;  /* 0x0000000000032942 */ /* 0x000fea0003800000 */
[----:B------:R-:W-:Y:S05]  /*0e50*/  @P2 BRA `(.L_x_36) ;  /* 0x00000000000c2947 */ /* 0x000fea0003800000 */
[----:B------:R1:W-:Y:S02]  /*0e60*/  STS [UR20+0x20], R6 ;  /* 0x00002006ff007988 */ /* 0x0003e40008000814 */
.L_x_35:
[----:B------:R-:W-:Y:S05]  /*0e70*/  BSYNC B3 ;  /* 0x0000000000037941 */ /* 0x000fea0003800000 */
.L_x_33:
[----:B------:R1:W-:Y:S02]  /*0e80*/  @!P2 STS [UR20+0x24], R3 ;  /* 0x00002403ff00a988 */ /* 0x0003e40008000814 */
.L_x_36:
[----:B------:R-:W-:Y:S05]  /*0e90*/  BSYNC B4 ;  /* 0x0000000000047941 */ /* 0x000fea0003800000 */
.L_x_32:
[----:B------:R-:W-:Y:S05]  /*0ea0*/  WARPSYNC.ALL ;  /* 0x0000000000007948 */ /* 0x000fea0003800000 */
[----:B------:R-:W-:Y:S04]  /*0eb0*/  BSSY B4, `(.L_x_37) ;  /* 0x000000e000047945 */ /* 0x000fe80003800000 */
[----:B------:R-:W-:Y:S05]  /*0ec0*/  @P2 BRA `(.L_x_38) ;  /* 0x0000000000302947 */ /* 0x000fea0003800000 */
[----:B-1-34-:R-:W1:Y:S01]  /*0ed0*/  LDS R4, [UR20+0x34] ;  /* 0x00003414ff047984 */ /* 0x01ae620008000800 */
[----:B------:R-:W3:Y:S03]  /*0ee0*/  LDC.64 R8, c[0x0][0x248] ;  /* 0x00009200ff087b82 */ /* 0x000ee60000000a00 */
[----:B------:R-:W4:Y:S01]  /*0ef0*/  LDS R3, [UR20+0x1c] ;  /* 0x00001c14ff037984 */ /* 0x000f220008000800 */
[C---:B---3--:R-:W-:Y:S01]  /*0f00*/  SHF.L.U64.HI R6, R8.reuse, 0x1, R9 ;  /* 0x0000000108067819 */ /* 0x048fe20000010209 */
[----:B------:R-:W-:-:S03]  /*0f10*/  IMAD.SHL.U32 R5, R8, 0x2, RZ ;  /* 0x0000000208057824 */ /* 0x000fc600078e00ff */
[--C-:B------:R-:W-:Y:S02]  /*0f20*/  SHF.R.U32.HI R8, RZ, 0x4, R6.reuse ;  /* 0x00000004ff087819 */ /* 0x100fe40000011606 */
[----:B------:R-:W-:-:S05]  /*0f30*/  SHF.R.U64 R5, R5, 0x4, R6 ;  /* 0x0000000405057819 */ /* 0x000fca0000001206 */
[----:B------:R3:W-:Y:S01]  /*0f40*/  STS [UR20+0xc], R5 ;  /* 0x00000c05ff007988 */ /* 0x0007e20008000814 */
[----:B-1----:R-:W-:Y:S02]  /*0f50*/  LOP3.LUT R4, R4, 0x7, RZ, 0xb8, !PT ;  /* 0x0000000704047812 */ /* 0x002fe400078eb8ff */
[----:B----4-:R-:W-:-:S03]  /*0f60*/  LOP3.LUT R3, R3, 0xf, R8, 0xb8, !PT ;  /* 0x0000000f03037812 */ /* 0x010fc600078eb808 */
[----:B------:R3:W-:Y:S04]  /*0f70*/  STS [UR20+0x34], R4 ;  /* 0x00003404ff007988 */ /* 0x0007e80008000814 */
[----:B------:R3:W-:Y:S02]  /*0f80*/  STS [UR20+0x1c], R3 ;  /* 0x00001c03ff007988 */ /* 0x0007e40008000814 */
.L_x_38:
[----:B------:R-:W-:Y:S05]  /*0f90*/  BSYNC B4 ;  /* 0x0000000000047941 */ /* 0x000fea0003800000 */
.L_x_37:
[----:B------:R-:W-:Y:S04]  /*0fa0*/  BSSY B4, `(.L_x_39) ;  /* 0x000001a000047945 */ /* 0x000fe80003800000 */
[----:B------:R-:W-:Y:S04]  /*0fb0*/  BSSY B5, `(.L_x_40) ;  /* 0x0000015000057945 */ /* 0x000fe80003800000 */
[----:B------:R-:W-:Y:S05]  /*0fc0*/  @P2 BRA `(.L_x_41) ;  /* 0x0000000000202947 */ /* 0x000fea0003800000 */
[----:B-1-3--:R-:W1:Y:S02]  /*0fd0*/  LDS R3, [UR20+0x34] ;  /* 0x00003414ff037984 */ /* 0x00ae640008000800 */
[----:B-1----:R-:W-:-:S05]  /*0fe0*/  LOP3.LUT R3, R3, 0x38, RZ, 0xb8, !PT ;  /* 0x0000003803037812 */ /* 0x002fca00078eb8ff */
[----:B------:R1:W-:Y:S01]  /*0ff0*/  STS [UR20+0x34], R3 ;  /* 0x00003403ff007988 */ /* 0x0003e20008000814 */
[----:B------:R-:W-:Y:S05]  /*1000*/  @P2 BRA `(.L_x_42) ;  /* 0x0000000000202947 */ /* 0x000fea0003800000 */
[----:B-1----:R-:W1:Y:S01]  /*1010*/  LDS R3, [UR20+0x8] ;  /* 0x00000814ff037984 */ /* 0x002e620008000800 */
[----:B----4-:R-:W-:-:S05]  /*1020*/  IMAD.MOV.U32 R4, RZ, RZ, 0x780 ;  /* 0x00000780ff047424 */ /* 0x010fca00078e00ff */
[----:B-1----:R-:W-:-:S05]  /*1030*/  LOP3.LUT R3, R3, 0x300, R4, 0xd8, !PT ;  /* 0x0000030003037812 */ /* 0x002fca00078ed804 */
[----:B------:R1:W-:Y:S02]  /*1040*/  STS [UR20+0x8], R3 ;  /* 0x00000803ff007988 */ /* 0x0003e40008000814 */
.L_x_41:
[----:B------:R-:W-:Y:S05]  /*1050*/  @P2 BRA `(.L_x_43) ;  /* 0x0000000000282947 */ /* 0x000fea0003800000 */
[----:B-1-3--:R-:W1:Y:S02]  /*1060*/  LDS R3, [UR20+0x8] ;  /* 0x00000814ff037984 */ /* 0x00ae640008000800 */
[----:B-1----:R-:W-:-:S05]  /*1070*/  LOP3.LUT R3, R3, 0x1800, RZ, 0xb8, !PT ;  /* 0x0000180003037812 */ /* 0x002fca00078eb8ff */
[----:B------:R3:W-:Y:S02]  /*1080*/  STS [UR20+0x8], R3 ;  /* 0x00000803ff007988 */ /* 0x0007e40008000814 */
.L_x_42:
[----:B------:R-:W-:Y:S05]  /*1090*/  @P2 BREAK B5 ;  /* 0x0000000000052942 */ /* 0x000fea0003800000 */
[----:B------:R-:W-:Y:S05]  /*10a0*/  @P2 BRA `(.L_x_44) ;  /* 0x0000000000242947 */ /* 0x000fea0003800000 */
[----:B-1-3--:R-:W1:Y:S01]  /*10b0*/  LDS R3, [UR20+0x8] ;  /* 0x00000814ff037984 */ /* 0x00ae620008000800 */
[----:B----4-:R-:W-:-:S05]  /*10c0*/  IMAD.MOV.U32 R4, RZ, RZ, 0x6000 ;  /* 0x00006000ff047424 */ /* 0x010fca00078e00ff */
[----:B-1----:R-:W-:-:S04]  /*10d0*/  LOP3.LUT R3, R3, 0x6000, R4, 0xd8, !PT ;  /* 0x0000600003037812 */ /* 0x002fc800078ed804 */
[----:B------:R-:W-:-:S05]  /*10e0*/  LOP3.LUT R3, R3, 0x400000, RZ, 0xb8, !PT ;  /* 0x0040000003037812 */ /* 0x000fca00078eb8ff */
[----:B------:R1:W-:Y:S02]  /*10f0*/  STS [UR20+0x8], R3 ;  /* 0x00000803ff007988 */ /* 0x0003e40008000814 */
.L_x_43:
[----:B------:R-:W-:Y:S05]  /*1100*/  BSYNC B5 ;  /* 0x0000000000057941 */ /* 0x000fea0003800000 */
.L_x_40:
[----:B-1-3--:R-:W1:Y:S02]  /*1110*/  @!P2 LDS R3, [UR20+0x8] ;  /* 0x00000814ff03a984 */ /* 0x00ae640008000800 */
[----:B-1----:R-:W-:-:S05]  /*1120*/  @!P2 LOP3.LUT R3, R3, 0x8000, RZ, 0xb8, !PT ;  /* 0x000080000303a812 */ /* 0x002fca00078eb8ff */
[----:B------:R1:W-:Y:S02]  /*1130*/  @!P2 STS [UR20+0x8], R3 ;  /* 0x00000803ff00a988 */ /* 0x0003e40008000814 */
.L_x_44:
[----:B------:R-:W-:Y:S05]  /*1140*/  BSYNC B4 ;  /* 0x0000000000047941 */ /* 0x000fea0003800000 */
.L_x_39:
[----:B------:R-:W-:Y:S05]  /*1150*/  WARPSYNC.ALL ;  /* 0x0000000000007948 */ /* 0x000fea0003800000 */
[----:B------:R-:W-:Y:S01]  /*1160*/  UIADD3 UR5, UR5, 0x100, URZ ;  /* 0x0000010005057890 */ /* 0x000fe2000fffe03f */
[----:B------:R-:W-:Y:S02]  /*1170*/  ISETP.GE.AND P1, PT, R12, 0x1, PT ;  /* 0x000000010c00780c */ /* 0x000fe40003f26270 */
[----:B------:R-:W-:Y:S02]  /*1180*/  CS2R R24, SRZ ;  /* 0x0000000000187805 */ /* 0x000fe4000001ff00 */
[----:B------:R-:W-:Y:S01]  /*1190*/  CS2R R26, SRZ ;  /* 0x00000000001a7805 */ /* 0x000fe2000001ff00 */
[----:B------:R-:W-:Y:S01]  /*11a0*/  UIADD3 UR26, UP0, UR5, UR26, URZ ;  /* 0x0000001a051a7290 */ /* 0x000fe2000ff1e03f */
[----:B------:R-:W-:-:S02]  /*11b0*/  CS2R R28, SRZ ;  /* 0x00000000001c7805 */ /* 0x000fc4000001ff00 */
[----:B------:R-:W-:Y:S02]  /*11c0*/  CS2R R30, SRZ ;  /* 0x00000000001e7805 */ /* 0x000fe4000001ff00 */
[----:B------:R-:W-:Y:S01]  /*11d0*/  CS2R R32, SRZ ;  /* 0x0000000000207805 */ /* 0x000fe2000001ff00 */
[----:B------:R-:W-:Y:S01]  /*11e0*/  ULEA.HI.X.SX32 UR27, UR5, UR27, 0x1, UP0 ;  /* 0x0000001b051b7291 */ /* 0x000fe200080f0e3f */
[----:B------:R-:W-:Y:S02]  /*11f0*/  CS2R R34, SRZ ;  /* 0x0000000000227805 */ /* 0x000fe4000001ff00 */
[----:B------:R-:W-:Y:S02]  /*1200*/  CS2R R36, SRZ ;  /* 0x0000000000247805 */ /* 0x000fe4000001ff00 */
[----:B------:R-:W-:Y:S02]  /*1210*/  CS2R R38, SRZ ;  /* 0x0000000000267805 */ /* 0x000fe4000001ff00 */
[----:B------:R-:W-:-:S02]  /*1220*/  CS2R R40, SRZ ;  /* 0x0000000000287805 */ /* 0x000fc4000001ff00 */
[----:B------:R-:W-:Y:S02]  /*1230*/  CS2R R42, SRZ ;  /* 0x00000000002a7805 */ /* 0x000fe4000001ff00 */
[----:B------:R-:W-:Y:S02]  /*1240*/  CS2R R44, SRZ ;  /* 0x00000000002c7805 */ /* 0x000fe4000001ff00 */
[----:B------:R-:W-:Y:S02]  /*1250*/  CS2R R46, SRZ ;  /* 0x00000000002e7805 */ /* 0x000fe4000001ff00 */
[----:B------:R-:W-:Y:S02]  /*1260*/  CS2R R48, SRZ ;  /* 0x0000000000307805 */ /* 0x000fe4000001ff00 */
[----:B------:R-:W-:Y:S02]  /*1270*/  CS2R R50, SRZ ;  /* 0x0000000000327805 */ /* 0x000fe4000001ff00 */
[----:B------:R-:W-:-:S02]  /*1280*/  CS2R R52, SRZ ;  /* 0x0000000000347805 */ /* 0x000fc4000001ff00 */
[----:B------:R-:W-:Y:S02]  /*1290*/  CS2R R54, SRZ ;  /* 0x0000000000367805 */ /* 0x000fe4000001ff00 */
[----:B------:R-:W-:Y:S02]  /*12a0*/  CS2R R56, SRZ ;  /* 0x0000000000387805 */ /* 0x000fe4000001ff00 */
[----:B------:R-:W-:Y:S02]  /*12b0*/  CS2R R58, SRZ ;  /* 0x00000000003a7805 */ /* 0x000fe4000001ff00 */
[----:B------:R-:W-:Y:S01]  /*12c0*/  CS2R R60, SRZ ;  /* 0x00000000003c7805 */ /* 0x000fe2000001ff00 */
[----:B------:R-:W-:Y:S01]  /*12d0*/  IMAD.MOV.U32 R62, RZ, RZ, RZ ;  /* 0x000000ffff3e7224 */ /* 0x000fe200078e00ff */
[----:B------:R-:W-:Y:S06]  /*12e0*/  @P0 BRA `(.L_x_45) ;  /* 0x0000000000280947 */ /* 0x000fec0003800000 */
[----:B-1-3--:R-:W1:Y:S01]  /*12f0*/  S2R R3, SR_LANEID ;  /* 0x0000000000037919 */ /* 0x00ae620000000000 */
[----:B------:R-:W-:Y:S05]  /*1300*/  WARPSYNC.ALL ;  /* 0x0000000000007948 */ /* 0x000fea0003800000 */
[----:B-1----:R-:W-:-:S05]  /*1310*/  IMAD.SHL.U32 R6, R3, 0x4, RZ ;  /* 0x0000000403067824 */ /* 0x002fca00078e00ff */
[----:B------:R-:W1:Y:S01]  /*1320*/  LDS R3, [R6+UR20] ;  /* 0x0000001406037984 */ /* 0x000e620008000800 */
[----:B----4-:R-:W-:-:S05]  /*1330*/  IADD3 R4, P3, R6, UR26, RZ ;  /* 0x0000001a06047c10 */ /* 0x010fca000ff7e0ff */
[----:B------:R-:W-:-:S05]  /*1340*/  IMAD.X R5, RZ, RZ, UR27, P3 ;  /* 0x0000001bff057e24 */ /* 0x000fca00098e06ff */
[----:B-1----:R1:W3:Y:S01]  /*1350*/  ATOMG.E.EXCH.STRONG.GPU PT, RZ, [R4], R3 ;  /* 0x0000000304ff73a8 */ /* 0x0022e200041ee100 */
[----:B------:R-:W-:-:S04]  /*1360*/  DEPBAR {5,4,3,2,1,0} ;  /* 0x0000003f0000791a */ /* 0x000fc80000000000 */
[----:B------:R1:W-:Y:S01]  /*1370*/  UTMACCTL.IV [UR26] ;  /* 0x000000001a0079b9 */ /* 0x0003e20008000000 */
[----:B------:R-:W-:Y:S01]  /*1380*/  NOP ;  /* 0x0000000000007918 */ /* 0x000fe20000000000 */
.L_x_45:
[----:B------:R-:W-:Y:S05]  /*1390*/  @P0 BRA `(.L_x_46) ;  /* 0x00000000000c0947 */ /* 0x000fea0003800000 */
[----:B------:R0:W-:Y:S01]  /*13a0*/  UTMACMDFLUSH ;  /* 0x00000000000079b7 */ /* 0x0001e20000000000 */
[----:B------:R-:W-:Y:S05]  /*13b0*/  @P0 BRA `(.L_x_46) ;  /* 0x0000000000040947 */ /* 0x000fea0003800000 */
[----:B------:R-:W-:-:S04]  /*13c0*/  DEPBAR.LE SB0, 0x0 ;  /* 0x000080000000791a */ /* 0x000fc80000000000 */
.L_x_46:
[----:B------:R-:W-:Y:S05]  /*13d0*/  WARPSYNC.ALL ;  /* 0x0000000000007948 */ /* 0x000fea0003800000 */
[----:B---3--:R-:W-:Y:S01]  /*13e0*/  BAR.SYNC.DEFER_BLOCKING 0x0 ;  /* 0x0000000000007b1d */ /* 0x008fe20000010000 */
[----:B------:R-:W-:Y:S01]  /*13f0*/  USHF.L.U32 UR11, UR21, 0x7, URZ ;  /* 0x00000007150b7899 */ /* 0x000fe2000800063f */
[----:B------:R-:W-:Y:S01]  /*1400*/  IMAD.MOV.U32 R63, RZ, RZ, RZ ;  /* 0x000000ffff3f7224 */ /* 0x000fe200078e00ff */
[----:B------:R-:W-:Y:S01]  /*1410*/  USHF.L.U32 UR15, UR28, 0x6, URZ ;  /* 0x000000061c0f7899 */ /* 0x000fe2000800063f */
[----:B------:R-:W-:Y:S02]  /*1420*/  CS2R R64, SRZ ;  /* 0x0000000000407805 */ /* 0x000fe4000001ff00 */
[----:B------:R-:W-:Y:S01]  /*1430*/  CS2R R66, SRZ ;  /* 0x0000000000427805 */ /* 0x000fe2000001ff00 */
[----:B------:R-:W-:Y:S01]  /*1440*/  VOTEU.ALL UP0, P2 ;  /* 0x00000000003f7886 */ /* 0x000fe20001000000 */
[----:B------:R-:W-:Y:S01]  /*1450*/  UMOV UR6, 0x1 ;  /* 0x0000000100067882 */ /* 0x000fe20000000000 */
[----:B------:R-:W-:Y:S01]  /*1460*/  VOTEU.ALL UP1, P2 ;  /* 0x00000000003f7886 */ /* 0x000fe20001020000 */
[----:B------:R-:W-:-:S02]  /*1470*/  CS2R R68, SRZ ;  /* 0x0000000000447805 */ /* 0x000fc4000001ff00 */
[----:B------:R-:W-:Y:S01]  /*1480*/  CS2R R70, SRZ ;  /* 0x0000000000467805 */ /* 0x000fe2000001ff00 */
[----:B------:R-:W-:-:S04]  /*1490*/  @!UP0 UIADD3 UR8, -UR6, 0x100000, URZ ;  /* 0x0010000006088890 */ /* 0x000fc8000fffe13f */
[----:B------:R-:W-:Y:S02]  /*14a0*/  @!UP0 USHF.L.U32 UR9, UR8, 0xb, URZ ;  /* 0x0000000b08098899 */ /* 0x000fe4000800063f */
[----:B------:R-:W-:Y:S01]  /*14b0*/  @!UP0 USHF.L.U32 UR8, UR8, 0x1, URZ ;  /* 0x0000000108088899 */ /* 0x000fe2000800063f */
[----:B------:R-:W-:Y:S01]  /*14c0*/  CS2R R72, SRZ ;  /* 0x0000000000487805 */ /* 0x000fe2000001ff00 */
[----:B------:R-:W-:-:S04]  /*14d0*/  @!UP0 UIADD3 UR6, -UR6, 0x100000, URZ ;  /* 0x0010000006068890 */ /* 0x000fc8000fffe13f */
[----:B------:R-:W-:Y:S02]  /*14e0*/  @!UP0 USHF.L.U32 UR7, UR6, 0xb, URZ ;  /* 0x0000000b06078899 */ /* 0x000fe4000800063f */
[----:B------:R-:W-:Y:S01]  /*14f0*/  @!UP0 USHF.L.U32 UR6, UR6, 0x1, URZ ;  /* 0x0000000106068899 */ /* 0x000fe2000800063f */
[----:B------:R-:W-:Y:S01]  /*1500*/  CS2R R74, SRZ ;  /* 0x00000000004a7805 */ /* 0x000fe2000001ff00 */
[----:B------:R-:W-:Y:S01]  /*1510*/  VOTEU.ALL UP0, P2 ;  /* 0x00000000003f7886 */ /* 0x000fe20001000000 */
[----:B------:R-:W-:Y:S02]  /*1520*/  CS2R R76, SRZ ;  /* 0x00000000004c7805 */ /* 0x000fe4000001ff00 */
[----:B------:R-:W-:Y:S02]  /*1530*/  CS2R R78, SRZ ;  /* 0x00000000004e7805 */ /* 0x000fe4000001ff00 */
[----:B------:R-:W-:Y:S02]  /*1540*/  CS2R R80, SRZ ;  /* 0x0000000000507805 */ /* 0x000fe4000001ff00 */
[----:B------:R-:W-:-:S02]  /*1550*/  CS2R R82, SRZ ;  /* 0x0000000000527805 */ /* 0x000fc4000001ff00 */
[----:B------:R-:W-:Y:S02]  /*1560*/  CS2R R84, SRZ ;  /* 0x0000000000547805 */ /* 0x000fe4000001ff00 */
[----:B------:R-:W-:Y:S01]  /*1570*/  CS2R R86, SRZ ;  /* 0x0000000000567805 */ /* 0x000fe2000001ff00 */
[----:B------:R-:W3:Y:S02]  /*1580*/  FENCE.VIEW.ASYNC.S ;  /* 0x00000000000073c6 */ /* 0x000ee40000000000 */
[----:B---3--:R3:W4:Y:S02]  /*1590*/  @!UP0 SYNCS.EXCH.64 URZ, [UR20+0x6000], UR8 ;  /* 0x00600008143f85b2 */ /* 0x0087240008000100 */
[----:B----4-:R-:W-:Y:S06]  /*15a0*/  BAR.SYNC.DEFER_BLOCKING 0x0 ;  /* 0x0000000000007b1d */ /* 0x010fec0000010000 */
[----:B------:R3:W4:Y:S01]  /*15b0*/  @!UP1 SYNCS.EXCH.64 URZ, [UR20+0x6008], UR6 ;  /* 0x00600806143f95b2 */ /* 0x0007220008000100 */
[----:B------:R-:W-:Y:S05]  /*15c0*/  @!P1 BRA `(.L_x_47) ;  /* 0x0000000400789947 */ /* 0x000fea0003800000 */
        /* <DEDUP_REMOVED lines=31> */
[----:B------:R-:W-:Y:S01]  /*17c0*/  CS2R R86, SRZ ;  /* 0x0000000000567805 */ /* 0x000fe2000001ff00 */
[----:B------:R-:W-:Y:S01]  /*17d0*/  UMOV UR5, URZ ;  /* 0x0000003f00057c82 */ /* 0x000fe20008000000 */
[----:B------:R-:W-:-:S05]  /*17e0*/  UMOV UR14, URZ ;  /* 0x0000003f000e7c82 */ /* 0x000fca0008000000 */
.L_x_49:
[----:B----4-:R-:W-:Y:S01]  /*17f0*/  BAR.SYNC.DEFER_BLOCKING 0x0 ;  /* 0x0000000000007b1d */ /* 0x010fe20000010000 */
[----:B------:R-:W-:Y:S01]  /*1800*/  ULEA UR18, UR5, UR20, 0x3 ;  /* 0x0000001405127291 */ /* 0x000fe2000f8e183f */
[----:B-1----:R-:W-:Y:S01]  /*1810*/  @!P2 IMAD.MOV.U32 R3, RZ, RZ, 0x3000 ;  /* 0x00003000ff03a424 */ /* 0x002fe200078e00ff */
[----:B------:R-:W-:Y:S01]  /*1820*/  ELECT P0, URZ, PT ;  /* 0x00000000003f782f */ /* 0x000fe20003800000 */
[----:B------:R-:W-:-:S03]  /*1830*/  ULEA UR12, UR5, UR20, 0xc ;  /* 0x00000014050c7291 */ /* 0x000fc6000f8e603f */
[----:B------:R-:W-:Y:S02]  /*1840*/  ISETP.LT.U32.AND P0, PT, R2, 0x20, P0 ;  /* 0x000000200200780c */ /* 0x000fe40000701070 */
[----:B------:R-:W-:Y:S01]  /*1850*/  ELECT P1, URZ, PT ;  /* 0x00000000003f782f */ /* 0x000fe20003820000 */
[----:B------:R-:W-:-:S03]  /*1860*/  UIADD3 UR12, UR12, 0x4000, URZ ;  /* 0x000040000c0c7890 */ /* 0x000fc6000fffe03f */
[----:B------:R-:W-:Y:S01]  /*1870*/  ISETP.LT.U32.AND P1, PT, R2, 0x20, P1 ;  /* 0x000000200200780c */ /* 0x000fe20000f21070 */
[----:B---3--:R-:W-:Y:S01]  /*1880*/  ULEA UR8, UR5, UR20, 0xd ;  /* 0x0000001405087291 */ /* 0x008fe2000f8e683f */
[----:B------:R-:W-:-:S05]  /*1890*/  UMOV UR10, UR14 ;  /* 0x0000000e000a7c82 */ /* 0x000fca0008000000 */
[----:B------:R-:W-:Y:S01]  /*18a0*/  VOTEU.ANY UP0, P0 ;  /* 0x00000000003f7886 */ /* 0x000fe20000000100 */
[----:B------:R-:W-:Y:S01]  /*18b0*/  VOTEU.ANY UP2, P0 ;  /* 0x00000000003f7886 */ /* 0x000fe20000040100 */
[----:B------:R1:W-:Y:S03]  /*18c0*/  @!P2 SYNCS.ARRIVE.TRANS64 RZ, [UR18+0x6000], R3 ;  /* 0x00600003ffffa9a7 */ /* 0x0003e60008000012 */
[----:B------:R-:W-:Y:S01]  /*18d0*/  @UP0 UIADD3 UR13, UR18, 0x6000, URZ ;  /* 0x00006000120d0890 */ /* 0x000fe2000fffe03f */
[----:B------:R-:W-:Y:S01]  /*18e0*/  @UP0 UMOV UR6, UR22 ;  /* 0x0000001600060c82 */ /* 0x000fe20008000000 */
[----:B------:R-:W-:Y:S01]  /*18f0*/  @UP0 UMOV UR7, UR23 ;  /* 0x0000001700070c82 */ /* 0x000fe20008000000 */
[----:B------:R-:W-:Y:S01]  /*1900*/  BAR.SYNC.DEFER_BLOCKING 0x0 ;  /* 0x0000000000007b1d */ /* 0x000fe20000010000 */
[----:B-1----:R-:W-:-:S05]  /*1910*/  IMAD.U32 R3, RZ, RZ, UR4 ;  /* 0x00000004ff037e24 */ /* 0x002fca000f8e00ff */
[----:B------:R-:W-:Y:S01]  /*1920*/  VOTEU.ANY UP1, P1 ;  /* 0x00000000003f7886 */ /* 0x000fe20000820100 */
[----:B------:R-:W-:Y:S01]  /*1930*/  VOTEU.ANY UP3, P1 ;  /* 0x00000000003f7886 */ /* 0x000fe20000860100 */
[----:B------:R-:W-:-:S03]  /*1940*/  SHF.L.U32 R3, R3, 0x1f, RZ ;  /* 0x0000001f03037819 */ /* 0x000fc600000006ff */
[----:B------:R-:W-:Y:S01]  /*1950*/  @UP1 UIADD3 UR9, UR18, 0x6000, URZ ;  /* 0x0000600012091890 */ /* 0x000fe2000fffe03f */
[----:B------:R-:W-:Y:S01]  /*1960*/  @UP1 UMOV UR16, UR24 ;  /* 0x0000001800101c82 */ /* 0x000fe20008000000 */
[----:B------:R-:W-:Y:S01]  /*1970*/  @UP1 UMOV UR17, UR25 ;  /* 0x0000001900111c82 */ /* 0x000fe20008000000 */
[----:B------:R1:W-:Y:S01]  /*1980*/  @UP2 UTMALDG.2D [UR12], [UR6] ;  /* 0x0000000c060025b4 */ /* 0x0003e20008008000 */
[----:B------:R3:W-:Y:S06]  /*1990*/  MEMBAR.ALL.CTA ;  /* 0x0000000000007992 */ /* 0x0007ec0000008000 */
[----:B---3--:R-:W3:Y:S02]  /*19a0*/  FENCE.VIEW.ASYNC.S ;  /* 0x00000000000073c6 */ /* 0x008ee40000000000 */
[----:B---3--:R-:W-:Y:S06]  /*19b0*/  BAR.SYNC.DEFER_BLOCKING 0x0 ;  /* 0x0000000000007b1d */ /* 0x008fec0000010000 */
[----:B------:R1:W-:Y:S02]  /*19c0*/  @UP3 UTMALDG.2D [UR8], [UR16] ;  /* 0x00000008100035b4 */ /* 0x0003e40008008000 */
[----:B------:R-:W-:Y:S06]  /*19d0*/  BAR.SYNC.DEFER_BLOCKING 0x0 ;  /* 0x0000000000007b1d */ /* 0x000fec0000010000 */
[----:B------:R-:W3:Y:S02]  /*19e0*/  SYNCS.PHASECHK.TRANS64.TRYWAIT P0, [UR18+0x6000], R3 ;  /* 0x00600003ff0075a7 */ /* 0x000ee40008000152 */
[----:B-1-3--:R-:W-:Y:S05]  /*19f0*/  @!P0 BRA `(.L_x_48) ;  /* 0x0000000400a88947 */ /* 0x00afea0003800000 */
.L_x_50:
[----:B------:R-:W-:Y:S01]  /*1a00*/  USHF.R.U32.HI UR8, URZ, 0x4, UR8 ;  /* 0x000000043f087899 */ /* 0x000fe20008011608 */
[----:B------:R-:W-:Y:S02]  /*1a10*/  WARPGROUP.DEPBAR.LE gsb0, 0x0 ;  /* 0x00008000000079c5 */ /* 0x000fe40000010000 */
[----:B------:R-:W-:Y:S01]  /*1a20*/  USHF.R.U32.HI UR6, URZ, 0x4, UR12 ;  /* 0x000000043f067899 */ /* 0x000fe2000801160c */
[----:B------:R-:W-:Y:S01]  /*1a30*/  WARPGROUP.ARRIVE ;  /* 0x00000000000079c5 */ /* 0x000fe20000000000 */
[----:B------:R-:W-:Y:S01]  /*1a40*/  USGXT.U32 UR8, UR8, 0xe ;  /* 0x0000000e0808789a */ /* 0x000fe20008000000 */
[----:B------:R-:W1:Y:S01]  /*1a50*/  LDC R3, c[0x0][0x230] ;  /* 0x00008c00ff037b82 */ /* 0x000e620000000800 */
[----:B------:R-:W-:Y:S01]  /*1a60*/  USGXT.U32 UR6, UR6, 0xe ;  /* 0x0000000e0606789a */ /* 0x000fe20008000000 */
[----:B------:R-:W-:Y:S01]  /*1a70*/  UMOV UR19, 0x80000020 ;  /* 0x8000002000137882 */ /* 0x000fe20000000000 */
[----:B------:R-:W-:Y:S01]  /*1a80*/  UMOV UR17, 0x80000020 ;  /* 0x8000002000117882 */ /* 0x000fe20000000000 */
[----:B------:R-:W-:-:S02]  /*1a90*/  UIADD3 UR14, UR14, 0x20, URZ ;  /* 0x000000200e0e7890 */ /* 0x000fc4000fffe03f */
[----:B------:R-:W-:Y:S02]  /*1aa0*/  UMOV UR18, UR8 ;  /* 0x0000000800127c82 */ /* 0x000fe40008000000 */
[----:B------:R-:W-:Y:S01]  /*1ab0*/  UMOV UR16, UR6 ;  /* 0x0000000600107c82 */ /* 0x000fe20008000000 */
[----:B------:R-:W-:Y:S01]  /*1ac0*/  UMOV UR9, URZ ;  /* 0x0000003f00097c82 */ /* 0x000fe20008000000 */
[----:B------:R-:W-:Y:S01]  /*1ad0*/  HGMMA.64x128x16.F32 R24, gdesc[UR16], R24 ;  /* 0x01e00000101879f0 */ /* 0x000fe20008700818 */
[----:B------:R-:W-:Y:S01]  /*1ae0*/  UMOV UR16, 0xfffffffe ;  /* 0xfffffffe00107882 */ /* 0x000fe20000000000 */
[----:B------:R-:W-:Y:S01]  /*1af0*/  UMOV UR17, 0x7fffffdf ;  /* 0x7fffffdf00117882 */ /* 0x000fe20000000000 */
[----:B------:R-:W-:Y:S01]  /*1b00*/  UIADD3 UR5, UR5, 0x1, URZ ;  /* 0x0000000105057890 */ /* 0x000fe2000fffe03f */
[----:B------:R-:W-:Y:S01]  /*1b10*/  UMOV UR7, URZ ;  /* 0x0000003f00077c82 */ /* 0x000fe20008000000 */
[----:B------:R-:W-:Y:S02]  /*1b20*/  UIADD3.64 UR18, UR8, -UR16, URZ ;  /* 0x8000001008127297 */ /* 0x000fe4000fffe03f */
[----:B------:R-:W-:-:S02]  /*1b30*/  UIADD3.64 UR16, UR6, -UR16, URZ ;  /* 0x8000001006107297 */ /* 0x000fc4000fffe03f */
[----:B------:R-:W-:Y:S01]  /*1b40*/  UISETP.NE.U32.AND UP0, UPT, UR5, 0x2, UPT ;  /* 0x000000020500788c */ /* 0x000fe2000bf05070 */
[----:B-1----:R-:W-:-:S03]  /*1b50*/  ISETP.LE.AND P0, PT, R3, UR14, PT ;  /* 0x0000000e03007c0c */ /* 0x002fc6000bf03270 */
[----:B------:R-:W-:Y:S02]  /*1b60*/  USEL UR6, URZ, 0x1, UP0 ;  /* 0x000000013f067887 */ /* 0x000fe40008000000 */
[----:B------:R-:W-:Y:S02]  /*1b70*/  USEL UR5, UR5, URZ, UP0 ;  /* 0x0000003f05057287 */ /* 0x000fe40008000000 */
[----:B------:R-:W-:Y:S01]  /*1b80*/  ULOP3.LUT UR4, UR4, UR6, URZ, 0x3c, !UPT ;  /* 0x0000000604047292 */ /* 0x000fe2000f8e3c3f */
[----:B------:R-:W-:Y:S05]  /*1b90*/  HGMMA.64x128x16.F32 R24, gdesc[UR16], R24, gsb0 ;  /* 0x01e00000101879f0 */ /* 0x000fea0008000818 */
[----:B------:R-:W-:Y:S06]  /*1ba0*/  @!P0 BRA `(.L_x_49) ;  /* 0xfffffffc00108947 */ /* 0x000fec000383ffff */
.L_x_47:
[----:B------:R-:W-:Y:S02]  /*1bb0*/  WARPGROUP.DEPBAR.LE gsb0, 0x0 ;  /* 0x00008000000079c5 */ /* 0x000fe40000010000 */
[----:B----4-:R-:W-:Y:S01]  /*1bc0*/  BAR.SYNC.DEFER_BLOCKING 0x0 ;  /* 0x0000000000007b1d */ /* 0x010fe20000010000 */
[C---:B-1----:R-:W-:Y:S01]  /*1bd0*/  IMAD.SHL.U32 R3, R0.reuse, 0x80, RZ ;  /* 0x0000008000037824 */ /* 0x042fe200078e00ff */
[----:B------:R-:W-:Y:S01]  /*1be0*/  ELECT P0, URZ, PT ;  /* 0x00000000003f782f */ /* 0x000fe20003800000 */
[----:B------:R-:W-:Y:S01]  /*1bf0*/  IMAD.SHL.U32 R4, R0, 0x10, RZ ;  /* 0x0000001000047824 */ /* 0x000fe200078e00ff */
[----:B------:R-:W-:Y:S02]  /*1c00*/  F2FP.F16.F32.PACK_AB R24, R25, R24 ;  /* 0x000000181918723e */ /* 0x000fe400000000ff */
[----:B------:R-:W-:Y:S01]  /*1c10*/  LOP3.LUT R3, R3, 0x780, RZ, 0xc0, !PT ;  /* 0x0000078003037812 */ /* 0x000fe200078ec0ff */
[----:B------:R-:W-:Y:S01]  /*1c20*/  UMOV UR10, UR15 ;  /* 0x0000000f000a7c82 */ /* 0x000fe20008000000 */
[----:B------:R-:W-:-:S02]  /*1c30*/  F2FP.F16.F32.PACK_AB R25, R27, R26 ;  /* 0x0000001a1b19723e */ /* 0x000fc400000000ff */
[----:B------:R-:W-:Y:S02]  /*1c40*/  LOP3.LUT R3, R3, 0x70, R4, 0xf8, !PT ;  /* 0x0000007003037812 */ /* 0x000fe400078ef804 */
[--C-:B------:R-:W-:Y:S02]  /*1c50*/  SHF.R.U32.HI R4, RZ, 0x5, R0.reuse ;  /* 0x00000005ff047819 */ /* 0x100fe40000011600 */
[----:B------:R-:W-:Y:S01]  /*1c60*/  LOP3.LUT R3, R3, 0x10, R0, 0x78, !PT ;  /* 0x0000001003037812 */ /* 0x000fe200078e7800 */
[----:B------:R-:W-:Y:S01]  /*1c70*/  IMAD.SHL.U32 R0, R0, 0x40, RZ ;  /* 0x0000004000007824 */ /* 0x000fe200078e00ff */
[----:B------:R-:W-:Y:S02]  /*1c80*/  R2UR UR5, R4 ;  /* 0x00000000040572ca */ /* 0x000fe400000e0000 */
[----:B------:R-:W-:Y:S02]  /*1c90*/  F2FP.F16.F32.PACK_AB R56, R57, R56 ;  /* 0x000000383938723e */ /* 0x000fe400000000ff */
[----:B------:R-:W-:-:S02]  /*1ca0*/  LOP3.LUT R0, R3, 0x1800, R0, 0xf8, !PT ;  /* 0x0000180003007812 */ /* 0x000fc400078ef800 */
[----:B------:R-:W-:Y:S01]  /*1cb0*/  ISETP.LT.U32.AND P0, PT, R2, 0x40, P0 ;  /* 0x000000400200780c */ /* 0x000fe20000701070 */
[----:B------:R-:W1:Y:S02]  /*1cc0*/  @!P2 SYNCS.CCTL.IV [UR20+0x6000] ;  /* 0x00600000ff00a9b1 */ /* 0x000e640008000014 */
[----:B-1----:R-:W-:Y:S01]  /*1cd0*/  BAR.SYNC.DEFER_BLOCKING 0x0 ;  /* 0x0000000000007b1d */ /* 0x002fe20000010000 */
[C---:B------:R-:W-:Y:S01]  /*1ce0*/  LOP3.LUT R3, R0.reuse, 0x20, RZ, 0x3c, !PT ;  /* 0x0000002000037812 */ /* 0x040fe200078e3cff */
[C---:B------:R-:W-:Y:S01]  /*1cf0*/  VIADD R2, R0.reuse, UR20 ;  /* 0x0000001400027c36 */ /* 0x040fe20008000000 */
[----:B------:R-:W-:Y:S01]  /*1d00*/  LOP3.LUT R4, R0, 0x40, RZ, 0x3c, !PT ;  /* 0x0000004000047812 */ /* 0x000fe200078e3cff */
[----:B------:R-:W-:Y:S01]  /*1d10*/  ULOP3.LUT UR5, UR5, 0x1, URZ, 0xc0, !UPT ;  /* 0x0000000105057892 */ /* 0x000fe2000f8ec03f */
[----:B------:R-:W-:Y:S01]  /*1d20*/  F2FP.F16.F32.PACK_AB R26, R29, R28 ;  /* 0x0000001c1d1a723e */ /* 0x000fe200000000ff */
[----:B------:R-:W-:Y:S01]  /*1d30*/  VIADD R3, R3, UR20 ;  /* 0x0000001403037c36 */ /* 0x000fe20008000000 */
[----:B------:R-:W-:Y:S01]  /*1d40*/  F2FP.F16.F32.PACK_AB R27, R31, R30 ;  /* 0x0000001e1f1b723e */ /* 0x000fe200000000ff */
[----:B------:R-:W-:Y:S01]  /*1d50*/  VIADD R4, R4, UR20 ;  /* 0x0000001404047c36 */ /* 0x000fe20008000000 */
[----:B------:R-:W-:Y:S01]  /*1d60*/  F2FP.F16.F32.PACK_AB R32, R33, R32 ;  /* 0x000000202120723e */ /* 0x000fe200000000ff */
[----:B---3--:R-:W-:Y:S01]  /*1d70*/  ULEA UR9, UR5, UR11, 0x6 ;  /* 0x0000000b05097291 */ /* 0x008fe2000f8e303f */
[----:B------:R-:W-:Y:S01]  /*1d80*/  F2FP.F16.F32.PACK_AB R57, R59, R58 ;  /* 0x0000003a3b39723e */ /* 0x000fe200000000ff */
[----:B------:R-:W-:Y:S01]  /*1d90*/  ULEA UR8, UR5, UR20, 0xd ;  /* 0x0000001405087291 */ /* 0x000fe2000f8e683f */
[----:B------:R-:W-:Y:S01]  /*1da0*/  F2FP.F16.F32.PACK_AB R33, R35, R34 ;  /* 0x000000222321723e */ /* 0x000fe200000000ff */
[----:B------:R-:W-:Y:S01]  /*1db0*/  VOTEU.ANY UP0, P0 ;  /* 0x00000000003f7886 */ /* 0x000fe20000000100 */
[----:B------:R-:W-:Y:S01]  /*1dc0*/  F2FP.F16.F32.PACK_AB R58, R61, R60 ;  /* 0x0000003c3d3a723e */ /* 0x000fe200000000ff */
[----:B------:R-:W-:Y:S01]  /*1dd0*/  VOTEU.ANY UP1, P0 ;  /* 0x00000000003f7886 */ /* 0x000fe20000020100 */
[----:B------:R-:W-:-:S02]  /*1de0*/  F2FP.F16.F32.PACK_AB R59, R63, R62 ;  /* 0x0000003e3f3b723e */ /* 0x000fc400000000ff */
[----:B------:R-:W-:Y:S01]  /*1df0*/  F2FP.F16.F32.PACK_AB R64, R65, R64 ;  /* 0x000000404140723e */ /* 0x000fe200000000ff */
[----:B------:R-:W-:Y:S01]  /*1e00*/  @UP0 UMOV UR6, UR26 ;  /* 0x0000001a00060c82 */ /* 0x000fe20008000000 */
[----:B------:R-:W-:Y:S01]  /*1e10*/  LOP3.LUT R0, R0, 0x60, RZ, 0x3c, !PT ;  /* 0x0000006000007812 */ /* 0x000fe200078e3cff */
[----:B------:R-:W-:Y:S01]  /*1e20*/  @UP0 UMOV UR7, UR27 ;  /* 0x0000001b00070c82 */ /* 0x000fe20008000000 */
[----:B------:R-:W-:Y:S01]  /*1e30*/  F2FP.F16.F32.PACK_AB R34, R37, R36 ;  /* 0x000000242522723e */ /* 0x000fe200000000ff */
[----:B------:R-:W1:Y:S01]  /*1e40*/  @!P2 SYNCS.CCTL.IV [UR20+0x6008] ;  /* 0x00600800ff00a9b1 */ /* 0x000e620008000014 */
[----:B------:R-:W-:Y:S01]  /*1e50*/  F2FP.F16.F32.PACK_AB R35, R39, R38 ;  /* 0x000000262723723e */ /* 0x000fe200000000ff */
[----:B-1----:R-:W-:Y:S01]  /*1e60*/  STSM.16.M88.4 [R2], R24 ;  /* 0x0000001802007844 */ /* 0x002fe20000000200 */
[----:B------:R-:W-:Y:S01]  /*1e70*/  F2FP.F16.F32.PACK_AB R40, R41, R40 ;  /* 0x000000282928723e */ /* 0x000fe200000000ff */
[----:B------:R-:W-:Y:S01]  /*1e80*/  VIADD R0, R0, UR20 ;  /* 0x0000001400007c36 */ /* 0x000fe20008000000 */
[----:B------:R-:W-:Y:S01]  /*1e90*/  F2FP.F16.F32.PACK_AB R65, R67, R66 ;  /* 0x000000424341723e */ /* 0x000fe200000000ff */
[----:B------:R-:W-:Y:S01]  /*1ea0*/  STSM.16.M88.4 [R2+0x2000], R56 ;  /* 0x0020003802007844 */ /* 0x000fe20000000200 */
[----:B------:R-:W-:-:S02]  /*1eb0*/  F2FP.F16.F32.PACK_AB R41, R43, R42 ;  /* 0x0000002a2b29723e */ /* 0x000fc400000000ff */
[----:B------:R-:W-:Y:S01]  /*1ec0*/  F2FP.F16.F32.PACK_AB R66, R69, R68 ;  /* 0x000000444542723e */ /* 0x000fe200000000ff */
[----:B------:R-:W-:Y:S01]  /*1ed0*/  STSM.16.M88.4 [R3], R32 ;  /* 0x0000002003007844 */ /* 0x000fe20000000200 */
[----:B------:R-:W-:Y:S02]  /*1ee0*/  F2FP.F16.F32.PACK_AB R67, R71, R70 ;  /* 0x000000464743723e */ /* 0x000fe400000000ff */
[----:B------:R-:W-:Y:S02]  /*1ef0*/  F2FP.F16.F32.PACK_AB R72, R73, R72 ;  /* 0x000000484948723e */ /* 0x000fe400000000ff */
[----:B------:R-:W-:Y:S01]  /*1f00*/  F2FP.F16.F32.PACK_AB R42, R45, R44 ;  /* 0x0000002c2d2a723e */ /* 0x000fe200000000ff */
[----:B------:R-:W-:Y:S01]  /*1f10*/  STSM.16.M88.4 [R3+0x2000], R64 ;  /* 0x0020004003007844 */ /* 0x000fe20000000200 */
[----:B------:R-:W-:Y:S02]  /*1f20*/  F2FP.F16.F32.PACK_AB R43, R47, R46 ;  /* 0x0000002e2f2b723e */ /* 0x000fe400000000ff */
[----:B------:R-:W-:-:S02]  /*1f30*/  F2FP.F16.F32.PACK_AB R48, R49, R48 ;  /* 0x000000303130723e */ /* 0x000fc400000000ff */
[----:B------:R-:W-:Y:S01]  /*1f40*/  F2FP.F16.F32.PACK_AB R73, R75, R74 ;  /* 0x0000004a4b49723e */ /* 0x000fe200000000ff */
[----:B------:R-:W-:Y:S01]  /*1f50*/  STSM.16.M88.4 [R4], R40 ;  /* 0x0000002804007844 */ /* 0x000fe20000000200 */
[----:B------:R-:W-:Y:S02]  /*1f60*/  F2FP.F16.F32.PACK_AB R49, R51, R50 ;  /* 0x000000323331723e */ /* 0x000fe400000000ff */
[----:B------:R-:W-:Y:S02]  /*1f70*/  F2FP.F16.F32.PACK_AB R74, R77, R76 ;  /* 0x0000004c4d4a723e */ /* 0x000fe400000000ff */
[----:B------:R-:W-:Y:S02]  /*1f80*/  F2FP.F16.F32.PACK_AB R75, R79, R78 ;  /* 0x0000004e4f4b723e */ /* 0x000fe400000000ff */
[----:B------:R-:W-:Y:S02]  /*1f90*/  F2FP.F16.F32.PACK_AB R80, R81, R80 ;  /* 0x000000505150723e */ /* 0x000fe400000000ff */
[----:B------:R-:W-:Y:S01]  /*1fa0*/  F2FP.F16.F32.PACK_AB R50, R53, R52 ;  /* 0x000000343532723e */ /* 0x000fe200000000ff */
[----:B------:R-:W-:Y:S01]  /*1fb0*/  STSM.16.M88.4 [R4+0x2000], R72 ;  /* 0x0020004804007844 */ /* 0x000fe20000000200 */
[----:B------:R-:W-:-:S02]  /*1fc0*/  F2FP.F16.F32.PACK_AB R51, R55, R54 ;  /* 0x000000363733723e */ /* 0x000fc400000000ff */
[----:B------:R-:W-:Y:S02]  /*1fd0*/  F2FP.F16.F32.PACK_AB R81, R83, R82 ;  /* 0x000000525351723e */ /* 0x000fe400000000ff */
[----:B------:R-:W-:Y:S01]  /*1fe0*/  F2FP.F16.F32.PACK_AB R82, R85, R84 ;  /* 0x000000545552723e */ /* 0x000fe200000000ff */
[----:B------:R-:W-:Y:S01]  /*1ff0*/  STSM.16.M88.4 [R0], R48 ;  /* 0x0000003000007844 */ /* 0x000fe20000000200 */
[----:B------:R-:W-:-:S05]  /*2000*/  F2FP.F16.F32.PACK_AB R83, R87, R86 ;  /* 0x000000565753723e */ /* 0x000fca00000000ff */
[----:B------:R-:W-:Y:S01]  /*2010*/  STSM.16.M88.4 [R0+0x2000], R80 ;  /* 0x0020005000007844 */ /* 0x000fe20000000200 */
[----:B------:R1:W-:Y:S06]  /*2020*/  MEMBAR.ALL.CTA ;  /* 0x0000000000007992 */ /* 0x0003ec0000008000 */
[----:B-1----:R-:W1:Y:S02]  /*2030*/  FENCE.VIEW.ASYNC.S ;  /* 0x00000000000073c6 */ /* 0x002e640000000000 */
[----:B-1----:R-:W-:Y:S06]  /*2040*/  BAR.SYNC.DEFER_BLOCKING 0x0 ;  /* 0x0000000000007b1d */ /* 0x002fec0000010000 */
[----:B------:R1:W-:Y:S01]  /*2050*/  @UP1 UTMASTG.2D [UR8], [UR6] ;  /* 0x00000008060013b5 */ /* 0x0003e20008008000 */
[----:B------:R0:W-:Y:S01]  /*2060*/  UTMACMDFLUSH ;  /* 0x00000000000079b7 */ /* 0x0001e20000000000 */
[----:B------:R-:W-:-:S04]  /*2070*/  DEPBAR.LE SB0, 0x0 ;  /* 0x000080000000791a */ /* 0x000fc80000000000 */
[----:B------:R-:W-:Y:S06]  /*2080*/  BAR.SYNC.DEFER_BLOCKING 0x0 ;  /* 0x0000000000007b1d */ /* 0x000fec0000010000 */
[----:B-1----:R-:W-:Y:S05]  /*2090*/  EXIT ;  /* 0x000000000000794d */ /* 0x002fea0003800000 */
.L_x_48:
[----:B------:R-:W1:Y:S02]  /*20a0*/  SYNCS.PHASECHK.TRANS64.TRYWAIT P0, [UR18+0x6000], R3 ;  /* 0x00600003ff0075a7 */ /* 0x000e640008000152 */
[----:B-1----:R-:W-:Y:S05]  /*20b0*/  @!P0 BRA `(.L_x_48) ;  /* 0xfffffffc00f88947 */ /* 0x002fea000383ffff */
[----:B------:R-:W-:Y:S05]  /*20c0*/  BRA `(.L_x_50) ;  /* 0xfffffff8004c7947 */ /* 0x000fea000383ffff */
.L_x_51:
[----:B------:R-:W-:-:S00]  /*20d0*/  BRA `(.L_x_51) ;  /* 0xfffffffc00fc7947 */ /* 0x000fc0000383ffff */
[----:B------:R-:W-:-:S00]  /*20e0*/  NOP ;  /* 0x0000000000007918 */ /* 0x000fc00000000000 */
        /* <DEDUP_REMOVED lines=9> */
.L_x_52:


//--------------------- .nv.shared.gluon_wgmma    --------------------------
	.section	.nv.shared.gluon_wgmma,"aw",@nobits
	.sectionflags	@""
	.align	16
	.zero		1024


//--------------------- .nv.shared.reserved.0     --------------------------
	.section	.nv.shared.reserved.0,"aw",@nobits
	.weak		__nv_reservedSMEM_offset_0_alias
	.size		__nv_reservedSMEM_offset_0_alias, 0, 0
	.other		__nv_reservedSMEM_offset_0_alias,@"STO_CUDA_RESERVED_SHARED STV_DEFAULT"
__nv_reservedSMEM_offset_0_alias:
	.zero		0


//--------------------- .nv.constant0.gluon_wgmma --------------------------
	.section	.nv.constant0.gluon_wgmma,"a",@progbits
	.sectionflags	@""
	.align	4
.nv.constant0.gluon_wgmma:
	.zero		608


//--------------------- SYMBOLS --------------------------

	.type		.nv.reservedSmem.offset0,@object
	.size		.nv.reservedSmem.offset0,0x4
